	.target	sm_90a

	.elftype	@"ET_EXEC"


//--------------------- .note.nv.tkinfo           --------------------------
	.section	.note.nv.tkinfo,"",@"SHT_NOTE"
	.sectionflags	@"SHF_NOTE_NV_TKINFO"
	.tkinfo
        /*0018*/ 	.word	0x00000002
        /*0030*/ 	.string	""
        /*0030*/ 	.string	"ptxas"
        /*0030*/ 	.string	"Cuda compilation tools, release 13.0, V13.0.88"
        /*0030*/ 	.string	"Build cuda_13.0.r13.0/compiler.36424714_0"
        /*0030*/ 	.string	"-arch sm_90a -m 64 "



//--------------------- .note.nv.cuinfo           --------------------------
	.section	.note.nv.cuinfo,"",@"SHT_NOTE"
	.sectionflags	@"SHF_NOTE_NV_CUINFO"
        /*0018*/ 	.short	0x0002
        /*001a*/ 	.short	0x005a
        /*001c*/ 	.short	0x0082
	.zero		2


//--------------------- .nv.info                  --------------------------
	.section	.nv.info,"",@"SHT_CUDA_INFO"
	.align	4


	//----- nvinfo : EIATTR_REGCOUNT
	.align		4
        /*0000*/ 	.byte	0x04, 0x2f
        /*0002*/ 	.short	(.L_12 - .L_11)
	.align		4
.L_11:
        /*0004*/ 	.word	index@(_ZN7cutlass13device_kernelINS_4gemm6kernel13GemmUniversalIN4cute5tupleIJiiiiEEENS1_10collective13CollectiveMmaINS1_37MainloopSm90TmaGmmaWarpSpecializedFP8ILi18ENS5_IJNS4_1CILi1EEESB_SB_EEENS1_35KernelTmaWarpSpecializedCooperativeEEENS5_IJNSA_ILi256EEENSA_ILi128EEENSA_ILi32EEEEEENS_12float_e4m3_tENS5_IJlSB_lEEESJ_SK_NS4_8TiledMMAINS4_8MMA_AtomIJNS4_4SM904GMMA31MMA_64x128x32_F32E4M3E4M3_SS_TNILNSO_7ScaleInE1ELSQ_1EEEEEENS4_6LayoutINS5_IJNSA_ILi2EEESB_SB_EEENS5_IJSB_NSA_ILi0EEESW_EEEEENS5_IJNS4_10UnderscoreESZ_SZ_EEEEENS4_13SM90_TMA_LOADENS4_14ComposedLayoutINS4_7SwizzleILi1ELi4ELi3EEENS4_18smem_ptr_flag_bitsILi8EEENST_INS5_IJNSA_ILi8EEESH_EEENS5_IJSH_SB_EEEEEEEvNS4_8identityES12_S1C_vS1D_EENS_8epilogue10collective6detail29Sm90TmaWarpSpecializedAdapterINS1G_15DefaultEpilogueISJ_SK_SK_NS1F_6thread17LinearCombinationISJ_Li1EffLNS1K_9ScaleType4KindE0ELNS_15FloatRoundStyleE2ESJ_EENS1_15EpilogueDefaultEEEEEvvEEEEvNT_6ParamsE)
        /*0008*/ 	.word	0x000000a8


	//----- nvinfo : EIATTR_FRAME_SIZE
	.align		4
.L_12:
        /*000c*/ 	.byte	0x04, 0x11
        /*000e*/ 	.short	(.L_14 - .L_13)
	.align		4
.L_13:
        /*0010*/ 	.word	index@(_ZN7cutlass13device_kernelINS_4gemm6kernel13GemmUniversalIN4cute5tupleIJiiiiEEENS1_10collective13CollectiveMmaINS1_37MainloopSm90TmaGmmaWarpSpecializedFP8ILi18ENS5_IJNS4_1CILi1EEESB_SB_EEENS1_35KernelTmaWarpSpecializedCooperativeEEENS5_IJNSA_ILi256EEENSA_ILi128EEENSA_ILi32EEEEEENS_12float_e4m3_tENS5_IJlSB_lEEESJ_SK_NS4_8TiledMMAINS4_8MMA_AtomIJNS4_4SM904GMMA31MMA_64x128x32_F32E4M3E4M3_SS_TNILNSO_7ScaleInE1ELSQ_1EEEEEENS4_6LayoutINS5_IJNSA_ILi2EEESB_SB_EEENS5_IJSB_NSA_ILi0EEESW_EEEEENS5_IJNS4_10UnderscoreESZ_SZ_EEEEENS4_13SM90_TMA_LOADENS4_14ComposedLayoutINS4_7SwizzleILi1ELi4ELi3EEENS4_18smem_ptr_flag_bitsILi8EEENST_INS5_IJNSA_ILi8EEESH_EEENS5_IJSH_SB_EEEEEEEvNS4_8identityES12_S1C_vS1D_EENS_8epilogue10collective6detail29Sm90TmaWarpSpecializedAdapterINS1G_15DefaultEpilogueISJ_SK_SK_NS1F_6thread17LinearCombinationISJ_Li1EffLNS1K_9ScaleType4KindE0ELNS_15FloatRoundStyleE2ESJ_EENS1_15EpilogueDefaultEEEEEvvEEEEvNT_6ParamsE)
        /*0014*/ 	.word	0x00000100


	//----- nvinfo : EIATTR_MIN_STACK_SIZE
	.align		4
.L_14:
        /*0018*/ 	.byte	0x04, 0x12
        /*001a*/ 	.short	(.L_16 - .L_15)
	.align		4
.L_15:
        /*001c*/ 	.word	index@(_ZN7cutlass13device_kernelINS_4gemm6kernel13GemmUniversalIN4cute5tupleIJiiiiEEENS1_10collective13CollectiveMmaINS1_37MainloopSm90TmaGmmaWarpSpecializedFP8ILi18ENS5_IJNS4_1CILi1EEESB_SB_EEENS1_35KernelTmaWarpSpecializedCooperativeEEENS5_IJNSA_ILi256EEENSA_ILi128EEENSA_ILi32EEEEEENS_12float_e4m3_tENS5_IJlSB_lEEESJ_SK_NS4_8TiledMMAINS4_8MMA_AtomIJNS4_4SM904GMMA31MMA_64x128x32_F32E4M3E4M3_SS_TNILNSO_7ScaleInE1ELSQ_1EEEEEENS4_6LayoutINS5_IJNSA_ILi2EEESB_SB_EEENS5_IJSB_NSA_ILi0EEESW_EEEEENS5_IJNS4_10UnderscoreESZ_SZ_EEEEENS4_13SM90_TMA_LOADENS4_14ComposedLayoutINS4_7SwizzleILi1ELi4ELi3EEENS4_18smem_ptr_flag_bitsILi8EEENST_INS5_IJNSA_ILi8EEESH_EEENS5_IJSH_SB_EEEEEEEvNS4_8identityES12_S1C_vS1D_EENS_8epilogue10collective6detail29Sm90TmaWarpSpecializedAdapterINS1G_15DefaultEpilogueISJ_SK_SK_NS1F_6thread17LinearCombinationISJ_Li1EffLNS1K_9ScaleType4KindE0ELNS_15FloatRoundStyleE2ESJ_EENS1_15EpilogueDefaultEEEEEvvEEEEvNT_6ParamsE)
        /*0020*/ 	.word	0x00000100
.L_16:


//--------------------- .nv.compat                --------------------------
	.section	.nv.compat,"",@"SHT_CUDA_COMPAT_INFO"
	.align	4
        /*0000*/ 	.byte	0x02, 0x09, 0x01, 0x00, 0x02, 0x02, 0x04, 0x00, 0x02, 0x05, 0x05, 0x00, 0x03, 0x07, 0x01, 0x01
        /*0010*/ 	.byte	0x02, 0x03, 0x01, 0x00, 0x02, 0x06, 0x01, 0x00, 0x04, 0x0b, 0x08, 0x00, 0x00, 0x00, 0x00, 0x00
        /*0020*/ 	.byte	0x00, 0x00, 0x00, 0x00


//--------------------- .nv.info._ZN7cutlass13device_kernelINS_4gemm6kernel13GemmUniversalIN4cute5tupleIJiiiiEEENS1_10collective13CollectiveMmaINS1_37MainloopSm90TmaGmmaWarpSpecializedFP8ILi18ENS5_IJNS4_1CILi1EEESB_SB_EEENS1_35KernelTmaWarpSpecializedCooperativeEEENS5_IJNSA_ILi256EEENSA_ILi128EEENSA_ILi32EEEEEENS_12float_e4m3_tENS5_IJlSB_lEEESJ_SK_NS4_8TiledMMAINS4_8MMA_AtomIJNS4_4SM904GMMA31MMA_64x128x32_F32E4M3E4M3_SS_TNILNSO_7ScaleInE1ELSQ_1EEEEEENS4_6LayoutINS5_IJNSA_ILi2EEESB_SB_EEENS5_IJSB_NSA_ILi0EEESW_EEEEENS5_IJNS4_10UnderscoreESZ_SZ_EEEEENS4_13SM90_TMA_LOADENS4_14ComposedLayoutINS4_7SwizzleILi1ELi4ELi3EEENS4_18smem_ptr_flag_bitsILi8EEENST_INS5_IJNSA_ILi8EEESH_EEENS5_IJSH_SB_EEEEEEEvNS4_8identityES12_S1C_vS1D_EENS_8epilogue10collective6detail29Sm90TmaWarpSpecializedAdapterINS1G_15DefaultEpilogueISJ_SK_SK_NS1F_6thread17LinearCombinationISJ_Li1EffLNS1K_9ScaleType4KindE0ELNS_15FloatRoundStyleE2ESJ_EENS1_15EpilogueDefaultEEEEEvvEEEEvNT_6ParamsE --------------------------
	.section	.nv.info._ZN7cutlass13device_kernelINS_4gemm6kernel13GemmUniversalIN4cute5tupleIJiiiiEEENS1_10collective13CollectiveMmaINS1_37MainloopSm90TmaGmmaWarpSpecializedFP8ILi18ENS5_IJNS4_1CILi1EEESB_SB_EEENS1_35KernelTmaWarpSpecializedCooperativeEEENS5_IJNSA_ILi256EEENSA_ILi128EEENSA_ILi32EEEEEENS_12float_e4m3_tENS5_IJlSB_lEEESJ_SK_NS4_8TiledMMAINS4_8MMA_AtomIJNS4_4SM904GMMA31MMA_64x128x32_F32E4M3E4M3_SS_TNILNSO_7ScaleInE1ELSQ_1EEEEEENS4_6LayoutINS5_IJNSA_ILi2EEESB_SB_EEENS5_IJSB_NSA_ILi0EEESW_EEEEENS5_IJNS4_10UnderscoreESZ_SZ_EEEEENS4_13SM90_TMA_LOADENS4_14ComposedLayoutINS4_7SwizzleILi1ELi4ELi3EEENS4_18smem_ptr_flag_bitsILi8EEENST_INS5_IJNSA_ILi8EEESH_EEENS5_IJSH_SB_EEEEEEEvNS4_8identityES12_S1C_vS1D_EENS_8epilogue10collective6detail29Sm90TmaWarpSpecializedAdapterINS1G_15DefaultEpilogueISJ_SK_SK_NS1F_6thread17LinearCombinationISJ_Li1EffLNS1K_9ScaleType4KindE0ELNS_15FloatRoundStyleE2ESJ_EENS1_15EpilogueDefaultEEEEEvvEEEEvNT_6ParamsE,"",@"SHT_CUDA_INFO"
	.sectionflags	@""
	.align	4


	//----- nvinfo : EIATTR_CUDA_API_VERSION
	.align		4
        /*0000*/ 	.byte	0x04, 0x37
        /*0002*/ 	.short	(.L_18 - .L_17)
.L_17:
        /*0004*/ 	.word	0x00000082


	//----- nvinfo : EIATTR_KPARAM_INFO
	.align		4
.L_18:
        /*0008*/ 	.byte	0x04, 0x17
        /*000a*/ 	.short	(.L_20 - .L_19)
.L_19:
        /*000c*/ 	.word	0x00000000
        /*0010*/ 	.short	0x0000
        /*0012*/ 	.short	0x0070
        /*0014*/ 	.byte	0x00, 0xf0, 0x01, 0x10


	//----- nvinfo : EIATTR_SPARSE_MMA_MASK
	.align		4
.L_20:
        /*0018*/ 	.byte	0x03, 0x50
        /*001a*/ 	.short	0x0000


	//----- nvinfo : EIATTR_MAXREG_COUNT
	.align		4
        /*001c*/ 	.byte	0x03, 0x1b
        /*001e*/ 	.short	0x00a8


	//----- nvinfo : EIATTR_NUM_BARRIERS
	.align		4
        /*0020*/ 	.byte	0x02, 0x4c
        /*0022*/ 	.byte	0x01
	.zero		1


	//----- nvinfo : EIATTR_ANNOTATIONS
	.align		4
        /*0024*/ 	.byte	0x04, 0x55
        /*0026*/ 	.short	(.L_22 - .L_21)


	//   ....[0]....
.L_21:
        /*0028*/ 	.word	0x00000001
        /*002c*/ 	.byte	0x80, 0x07, 0x00, 0x00, 0x01, 0x00, 0x00, 0x00, 0xa0, 0x07, 0x00, 0x00, 0x01, 0x00, 0x00, 0x00
        /* <DEDUP_REMOVED lines=193> */
        /*0c4c*/ 	.byte	0x20, 0x0b, 0x01, 0x00


	//----- nvinfo : EIATTR_MERCURY_ISA_VERSION
	.align		4
.L_22:
        /*0c50*/ 	.byte	0x03, 0x5f
        /*0c52*/ 	.short	0x0101


	//----- nvinfo : EIATTR_INT_WARP_WIDE_INSTR_OFFSETS
	.align		4
        /*0c54*/ 	.byte	0x04, 0x31
        /*0c56*/ 	.short	(.L_24 - .L_23)


	//   ....[0]....
.L_23:
        /*0c58*/ 	.word	0x00000650


	//   ....[1]....
        /*0c5c*/ 	.word	0x00000660


	//   ....[2]....
        /*0c60*/ 	.word	0x00000790


	//----- nvinfo : EIATTR_COOP_GROUP_MASK_REGIDS
	.align		4
.L_24:
        /*0c64*/ 	.byte	0x04, 0x29
        /*0c66*/ 	.short	(.L_26 - .L_25)


	//   ....[0]....
.L_25:
        /*0c68*/ 	.word	0xffffffff


	//   ....[1]....
        /*0c6c*/ 	.word	0xffffffff


	//   ....[2]....
        /*0c70*/ 	.word	0xffffffff


	//   ....[3]....
        /*0c74*/ 	.word	0xffffffff


	//   ....[4]....
        /*0c78*/ 	.word	0xffffffff


	//----- nvinfo : EIATTR_COOP_GROUP_INSTR_OFFSETS
	.align		4
.L_26:
        /*0c7c*/ 	.byte	0x04, 0x28
        /*0c7e*/ 	.short	(.L_28 - .L_27)


	//   ....[0]....
.L_27:
        /*0c80*/ 	.word	0x00000070


	//   ....[1]....
        /*0c84*/ 	.word	0x00000080


	//   ....[2]....
        /*0c88*/ 	.word	0x000001a0


	//   ....[3]....
        /*0c8c*/ 	.word	0x000005a0


	//   ....[4]....
        /*0c90*/ 	.word	0x000014e0


	//----- nvinfo : EIATTR_REG_RECONFIG
	.align		4
.L_28:
        /*0c94*/ 	.byte	0x01, 0x54
	.zero		2


	//----- nvinfo : EIATTR_MBARRIER_INSTR_OFFSETS
	.align		4
        /*0c98*/ 	.byte	0x04, 0x39
        /*0c9a*/ 	.short	(.L_30 - .L_29)


	//   ....[0]....
.L_29:
        /*0c9c*/ 	.word	0x00000340
        /*0ca0*/ 	.word	0x000000ff
        /*0ca4*/ 	.word	0x00000000
        /*0ca8*/ 	.short	0x0100
        /*0caa*/ 	.byte	0x09
	.zero		1


	//   ....[1]....
        /*0cac*/ 	.word	0x00000350
        /*0cb0*/ 	.word	0x000000ff
        /*0cb4*/ 	.word	0x00000090
        /*0cb8*/ 	.short	0x0100
        /*0cba*/ 	.byte	0x09
	.zero		1


	//   ....[2]....
        /*0cbc*/ 	.word	0x00000360
        /*0cc0*/ 	.word	0x000000ff
        /*0cc4*/ 	.word	0x00000008
        /*0cc8*/ 	.short	0x0100
        /*0cca*/ 	.byte	0x09
	.zero		1


	//   ....[3]....
        /*0ccc*/ 	.word	0x00000370
        /*0cd0*/ 	.word	0x000000ff
        /*0cd4*/ 	.word	0x00000098
        /*0cd8*/ 	.short	0x0100
        /*0cda*/ 	.byte	0x09
	.zero		1


	//   ....[4]....
        /*0cdc*/ 	.word	0x00000380
        /*0ce0*/ 	.word	0x000000ff
        /*0ce4*/ 	.word	0x00000010
        /*0ce8*/ 	.short	0x0100
        /*0cea*/ 	.byte	0x09
	.zero		1


	//   ....[5]....
        /*0cec*/ 	.word	0x00000390
        /*0cf0*/ 	.word	0x000000ff
        /*0cf4*/ 	.word	0x000000a0
        /*0cf8*/ 	.short	0x0100
        /*0cfa*/ 	.byte	0x09
	.zero		1


	//   ....[6]....
        /*0cfc*/ 	.word	0x000003a0
        /*0d00*/ 	.word	0x000000ff
        /*0d04*/ 	.word	0x00000018
        /*0d08*/ 	.short	0x0100
        /*0d0a*/ 	.byte	0x09
	.zero		1


	//   ....[7]....
        /*0d0c*/ 	.word	0x000003b0
        /*0d10*/ 	.word	0x000000ff
        /*0d14*/ 	.word	0x000000a8
        /*0d18*/ 	.short	0x0100
        /*0d1a*/ 	.byte	0x09
	.zero		1


	//   ....[8]....
        /*0d1c*/ 	.word	0x000003c0
        /*0d20*/ 	.word	0x000000ff
        /*0d24*/ 	.word	0x00000020
        /*0d28*/ 	.short	0x0100
        /*0d2a*/ 	.byte	0x09
	.zero		1


	//   ....[9]....
        /*0d2c*/ 	.word	0x000003d0
        /*0d30*/ 	.word	0x000000ff
        /*0d34*/ 	.word	0x000000b0
        /*0d38*/ 	.short	0x0100
        /*0d3a*/ 	.byte	0x09
	.zero		1


	//   ....[10]....
        /*0d3c*/ 	.word	0x000003e0
        /*0d40*/ 	.word	0x000000ff
        /*0d44*/ 	.word	0x00000028
        /*0d48*/ 	.short	0x0100
        /*0d4a*/ 	.byte	0x09
	.zero		1


	//   ....[11]....
        /*0d4c*/ 	.word	0x000003f0
        /*0d50*/ 	.word	0x000000ff
        /*0d54*/ 	.word	0x000000b8
        /*0d58*/ 	.short	0x0100
        /*0d5a*/ 	.byte	0x09
	.zero		1


	//   ....[12]....
        /*0d5c*/ 	.word	0x00000400
        /*0d60*/ 	.word	0x000000ff
        /*0d64*/ 	.word	0x00000030
        /*0d68*/ 	.short	0x0100
        /*0d6a*/ 	.byte	0x09
	.zero		1


	//   ....[13]....
        /*0d6c*/ 	.word	0x00000410
        /*0d70*/ 	.word	0x000000ff
        /*0d74*/ 	.word	0x000000c0
        /*0d78*/ 	.short	0x0100
        /*0d7a*/ 	.byte	0x09
	.zero		1


	//   ....[14]....
        /*0d7c*/ 	.word	0x00000420
        /*0d80*/ 	.word	0x000000ff
        /*0d84*/ 	.word	0x00000038
        /*0d88*/ 	.short	0x0100
        /*0d8a*/ 	.byte	0x09
	.zero		1


	//   ....[15]....
        /*0d8c*/ 	.word	0x00000430
        /*0d90*/ 	.word	0x000000ff
        /*0d94*/ 	.word	0x000000c8
        /*0d98*/ 	.short	0x0100
        /*0d9a*/ 	.byte	0x09
	.zero		1


	//   ....[16]....
        /*0d9c*/ 	.word	0x00000440
        /*0da0*/ 	.word	0x000000ff
        /*0da4*/ 	.word	0x00000040
        /*0da8*/ 	.short	0x0100
        /*0daa*/ 	.byte	0x09
	.zero		1


	//   ....[17]....
        /*0dac*/ 	.word	0x00000450
        /*0db0*/ 	.word	0x000000ff
        /*0db4*/ 	.word	0x000000d0
        /*0db8*/ 	.short	0x0100
        /*0dba*/ 	.byte	0x09
	.zero		1


	//   ....[18]....
        /*0dbc*/ 	.word	0x00000460
        /*0dc0*/ 	.word	0x000000ff
        /*0dc4*/ 	.word	0x00000048
        /*0dc8*/ 	.short	0x0100
        /*0dca*/ 	.byte	0x09
	.zero		1


	//   ....[19]....
        /*0dcc*/ 	.word	0x00000470
        /*0dd0*/ 	.word	0x000000ff
        /*0dd4*/ 	.word	0x000000d8
        /*0dd8*/ 	.short	0x0100
        /*0dda*/ 	.byte	0x09
	.zero		1


	//   ....[20]....
        /*0ddc*/ 	.word	0x00000480
        /*0de0*/ 	.word	0x000000ff
        /*0de4*/ 	.word	0x00000050
        /*0de8*/ 	.short	0x0100
        /*0dea*/ 	.byte	0x09
	.zero		1


	//   ....[21]....
        /*0dec*/ 	.word	0x00000490
        /*0df0*/ 	.word	0x000000ff
        /*0df4*/ 	.word	0x000000e0
        /*0df8*/ 	.short	0x0100
        /*0dfa*/ 	.byte	0x09
	.zero		1


	//   ....[22]....
        /*0dfc*/ 	.word	0x000004a0
        /*0e00*/ 	.word	0x000000ff
        /*0e04*/ 	.word	0x00000058
        /*0e08*/ 	.short	0x0100
        /*0e0a*/ 	.byte	0x09
	.zero		1


	//   ....[23]....
        /*0e0c*/ 	.word	0x000004b0
        /*0e10*/ 	.word	0x000000ff
        /*0e14*/ 	.word	0x000000e8
        /*0e18*/ 	.short	0x0100
        /*0e1a*/ 	.byte	0x09
	.zero		1


	//   ....[24]....
        /*0e1c*/ 	.word	0x000004c0
        /*0e20*/ 	.word	0x000000ff
        /*0e24*/ 	.word	0x00000060
        /*0e28*/ 	.short	0x0100
        /*0e2a*/ 	.byte	0x09
	.zero		1


	//   ....[25]....
        /*0e2c*/ 	.word	0x000004d0
        /*0e30*/ 	.word	0x000000ff
        /*0e34*/ 	.word	0x000000f0
        /*0e38*/ 	.short	0x0100
        /*0e3a*/ 	.byte	0x09
	.zero		1


	//   ....[26]....
        /*0e3c*/ 	.word	0x000004e0
        /*0e40*/ 	.word	0x000000ff
        /*0e44*/ 	.word	0x00000068
        /*0e48*/ 	.short	0x0100
        /*0e4a*/ 	.byte	0x09
	.zero		1


	//   ....[27]....
        /*0e4c*/ 	.word	0x000004f0
        /*0e50*/ 	.word	0x000000ff
        /*0e54*/ 	.word	0x000000f8
        /*0e58*/ 	.short	0x0100
        /*0e5a*/ 	.byte	0x09
	.zero		1


	//   ....[28]....
        /*0e5c*/ 	.word	0x00000500
        /*0e60*/ 	.word	0x000000ff
        /*0e64*/ 	.word	0x00000070
        /*0e68*/ 	.short	0x0100
        /*0e6a*/ 	.byte	0x09
	.zero		1


	//   ....[29]....
        /*0e6c*/ 	.word	0x00000510
        /*0e70*/ 	.word	0x000000ff
        /*0e74*/ 	.word	0x00000100
        /*0e78*/ 	.short	0x0100
        /*0e7a*/ 	.byte	0x09
	.zero		1


	//   ....[30]....
        /*0e7c*/ 	.word	0x00000520
        /*0e80*/ 	.word	0x000000ff
        /*0e84*/ 	.word	0x00000078
        /*0e88*/ 	.short	0x0100
        /*0e8a*/ 	.byte	0x09
	.zero		1


	//   ....[31]....
        /*0e8c*/ 	.word	0x00000530
        /*0e90*/ 	.word	0x000000ff
        /*0e94*/ 	.word	0x00000108
        /*0e98*/ 	.short	0x0100
        /*0e9a*/ 	.byte	0x09
	.zero		1


	//   ....[32]....
        /*0e9c*/ 	.word	0x00000540
        /*0ea0*/ 	.word	0x000000ff
        /*0ea4*/ 	.word	0x00000080
        /*0ea8*/ 	.short	0x0100
        /*0eaa*/ 	.byte	0x09
	.zero		1


	//   ....[33]....
        /*0eac*/ 	.word	0x00000550
        /*0eb0*/ 	.word	0x000000ff
        /*0eb4*/ 	.word	0x00000110
        /*0eb8*/ 	.short	0x0100
        /*0eba*/ 	.byte	0x09
	.zero		1


	//   ....[34]....
        /*0ebc*/ 	.word	0x00000560
        /*0ec0*/ 	.word	0x000000ff
        /*0ec4*/ 	.word	0x00000088
        /*0ec8*/ 	.short	0x0100
        /*0eca*/ 	.byte	0x09
	.zero		1


	//   ....[35]....
        /*0ecc*/ 	.word	0x00000570
        /*0ed0*/ 	.word	0x000000ff
        /*0ed4*/ 	.word	0x00000118
        /*0ed8*/ 	.short	0x0100
        /*0eda*/ 	.byte	0x09
	.zero		1


	//   ....[36]....
        /*0edc*/ 	.word	0x000007c0
        /*0ee0*/ 	.word	0x000000ff
        /*0ee4*/ 	.word	0x00000130
        /*0ee8*/ 	.short	0x0100
        /*0eea*/ 	.byte	0x06
	.zero		1


	//   ....[37]....
        /*0eec*/ 	.word	0x000007d0
        /*0ef0*/ 	.word	0x000000ff
        /*0ef4*/ 	.word	0x00000138
        /*0ef8*/ 	.short	0x0100
        /*0efa*/ 	.byte	0x06
	.zero		1


	//   ....[38]....
        /*0efc*/ 	.word	0x00001cf0
        /*0f00*/ 	.word	0x000000ff
        /*0f04*/ 	.word	0x00000000
        /*0f08*/ 	.short	0x010a
        /*0f0a*/ 	.byte	0x07
	.zero		1


	//   ....[39]....
        /*0f0c*/ 	.word	0x00001d50
        /*0f10*/ 	.word	0x000000ff
        /*0f14*/ 	.word	0x00000000
        /*0f18*/ 	.short	0x010a
        /*0f1a*/ 	.byte	0x07
	.zero		1


	//   ....[40]....
        /*0f1c*/ 	.word	0x00002f20
        /*0f20*/ 	.word	0x000000ff
        /*0f24*/ 	.word	0x00000000
        /*0f28*/ 	.short	0x010a
        /*0f2a*/ 	.byte	0x09
	.zero		1


	//   ....[41]....
        /*0f2c*/ 	.word	0x00002f60
        /*0f30*/ 	.word	0x000000ff
        /*0f34*/ 	.word	0x00000000
        /*0f38*/ 	.short	0x010a
        /*0f3a*/ 	.byte	0x09
	.zero		1


	//   ....[42]....
        /*0f3c*/ 	.word	0x00003f60
        /*0f40*/ 	.word	0x000000ff
        /*0f44*/ 	.word	0x00000000
        /*0f48*/ 	.short	0x0101
        /*0f4a*/ 	.byte	0x08
	.zero		1


	//   ....[43]....
        /*0f4c*/ 	.word	0x00005130
        /*0f50*/ 	.word	0x000000ff
        /*0f54*/ 	.word	0x00000000
        /*0f58*/ 	.short	0x0101
        /*0f5a*/ 	.byte	0x08
	.zero		1


	//   ....[44]....
        /*0f5c*/ 	.word	0x0000f560
        /*0f60*/ 	.word	0x0000000d
        /*0f64*/ 	.word	0x00000090
        /*0f68*/ 	.short	0x010a
        /*0f6a*/ 	.byte	0x3f
	.zero		1


	//   ....[45]....
        /*0f6c*/ 	.word	0x0000f920
        /*0f70*/ 	.word	0x00000004
        /*0f74*/ 	.word	0x00000138
        /*0f78*/ 	.short	0x0101
        /*0f7a*/ 	.byte	0x3f
	.zero		1


	//   ....[46]....
        /*0f7c*/ 	.word	0x00010090
        /*0f80*/ 	.word	0x00000007
        /*0f84*/ 	.word	0x00000000
        /*0f88*/ 	.short	0x010a
        /*0f8a*/ 	.byte	0x3f
	.zero		1


	//   ....[47]....
        /*0f8c*/ 	.word	0x00010110
        /*0f90*/ 	.word	0x00000009
        /*0f94*/ 	.word	0x00000000
        /*0f98*/ 	.short	0x010a
        /*0f9a*/ 	.byte	0x3f
	.zero		1


	//   ....[48]....
        /*0f9c*/ 	.word	0x000101a0
        /*0fa0*/ 	.word	0x00000006
        /*0fa4*/ 	.word	0x00000000
        /*0fa8*/ 	.short	0x010a
        /*0faa*/ 	.byte	0x3f
	.zero		1


	//   ....[49]....
        /*0fac*/ 	.word	0x00010230
        /*0fb0*/ 	.word	0x00000009
        /*0fb4*/ 	.word	0x00000000
        /*0fb8*/ 	.short	0x010a
        /*0fba*/ 	.byte	0x3f
	.zero		1


	//   ....[50]....
        /*0fbc*/ 	.word	0x000102c0
        /*0fc0*/ 	.word	0x00000006
        /*0fc4*/ 	.word	0x00000000
        /*0fc8*/ 	.short	0x010a
        /*0fca*/ 	.byte	0x3f
	.zero		1


	//   ....[51]....
        /*0fcc*/ 	.word	0x00010350
        /*0fd0*/ 	.word	0x00000009
        /*0fd4*/ 	.word	0x00000000
        /*0fd8*/ 	.short	0x010a
        /*0fda*/ 	.byte	0x3f
	.zero		1


	//   ....[52]....
        /*0fdc*/ 	.word	0x000103e0
        /*0fe0*/ 	.word	0x00000006
        /*0fe4*/ 	.word	0x00000000
        /*0fe8*/ 	.short	0x010a
        /*0fea*/ 	.byte	0x3f
	.zero		1


	//   ....[53]....
        /*0fec*/ 	.word	0x00010470
        /*0ff0*/ 	.word	0x00000009
        /*0ff4*/ 	.word	0x00000000
        /*0ff8*/ 	.short	0x010a
        /*0ffa*/ 	.byte	0x3f
	.zero		1


	//   ....[54]....
        /*0ffc*/ 	.word	0x00010500
        /*1000*/ 	.word	0x00000006
        /*1004*/ 	.word	0x00000000
        /*1008*/ 	.short	0x010a
        /*100a*/ 	.byte	0x3f
	.zero		1


	//   ....[55]....
        /*100c*/ 	.word	0x00010590
        /*1010*/ 	.word	0x00000009
        /*1014*/ 	.word	0x00000000
        /*1018*/ 	.short	0x010a
        /*101a*/ 	.byte	0x3f
	.zero		1


	//   ....[56]....
        /*101c*/ 	.word	0x00010620
        /*1020*/ 	.word	0x00000006
        /*1024*/ 	.word	0x00000000
        /*1028*/ 	.short	0x010a
        /*102a*/ 	.byte	0x3f
	.zero		1


	//   ....[57]....
        /*102c*/ 	.word	0x000106b0
        /*1030*/ 	.word	0x00000009
        /*1034*/ 	.word	0x00000000
        /*1038*/ 	.short	0x010a
        /*103a*/ 	.byte	0x3f
	.zero		1


	//   ....[58]....
        /*103c*/ 	.word	0x00010740
        /*1040*/ 	.word	0x00000006
        /*1044*/ 	.word	0x00000000
        /*1048*/ 	.short	0x010a
        /*104a*/ 	.byte	0x3f
	.zero		1


	//   ....[59]....
        /*104c*/ 	.word	0x000107d0
        /*1050*/ 	.word	0x00000009
        /*1054*/ 	.word	0x00000000
        /*1058*/ 	.short	0x010a
        /*105a*/ 	.byte	0x3f
	.zero		1


	//   ....[60]....
        /*105c*/ 	.word	0x00010860
        /*1060*/ 	.word	0x00000006
        /*1064*/ 	.word	0x00000000
        /*1068*/ 	.short	0x010a
        /*106a*/ 	.byte	0x3f
	.zero		1


	//   ....[61]....
        /*106c*/ 	.word	0x000108f0
        /*1070*/ 	.word	0x00000009
        /*1074*/ 	.word	0x00000000
        /*1078*/ 	.short	0x010a
        /*107a*/ 	.byte	0x3f
	.zero		1


	//   ....[62]....
        /*107c*/ 	.word	0x00010980
        /*1080*/ 	.word	0x00000006
        /*1084*/ 	.word	0x00000000
        /*1088*/ 	.short	0x010a
        /*108a*/ 	.byte	0x3f
	.zero		1


	//   ....[63]....
        /*108c*/ 	.word	0x00010a10
        /*1090*/ 	.word	0x00000003
        /*1094*/ 	.word	0x00000000
        /*1098*/ 	.short	0x010a
        /*109a*/ 	.byte	0x3f
	.zero		1


	//   ....[64]....
        /*109c*/ 	.word	0x00010a80
        /*10a0*/ 	.word	0x00000003
        /*10a4*/ 	.word	0x00000000
        /*10a8*/ 	.short	0x010a
        /*10aa*/ 	.byte	0x3f
	.zero		1


	//   ....[65]....
        /*10ac*/ 	.word	0x00010af0
        /*10b0*/ 	.word	0x00000000
        /*10b4*/ 	.word	0x00000000
        /*10b8*/ 	.short	0x010a
        /*10ba*/ 	.byte	0x3f
	.zero		1


	//   ....[66]....
        /*10bc*/ 	.word	0x00010bd0
        /*10c0*/ 	.word	0x0000000d
        /*10c4*/ 	.word	0x00000090
        /*10c8*/ 	.short	0x010a
        /*10ca*/ 	.byte	0x3f
	.zero		1


	//   ....[67]....
        /*10cc*/ 	.word	0x00010cb0
        /*10d0*/ 	.word	0x00000007
        /*10d4*/ 	.word	0x00000000
        /*10d8*/ 	.short	0x010a
        /*10da*/ 	.byte	0x3f
	.zero		1


	//   ....[68]....
        /*10dc*/ 	.word	0x00010d00
        /*10e0*/ 	.word	0x00000009
        /*10e4*/ 	.word	0x00000000
        /*10e8*/ 	.short	0x010a
        /*10ea*/ 	.byte	0x3f
	.zero		1


	//   ....[69]....
        /*10ec*/ 	.word	0x00010d50
        /*10f0*/ 	.word	0x00000006
        /*10f4*/ 	.word	0x00000000
        /*10f8*/ 	.short	0x010a
        /*10fa*/ 	.byte	0x3f
	.zero		1


	//   ....[70]....
        /*10fc*/ 	.word	0x00010da0
        /*1100*/ 	.word	0x00000009
        /*1104*/ 	.word	0x00000000
        /*1108*/ 	.short	0x010a
        /*110a*/ 	.byte	0x3f
	.zero		1


	//   ....[71]....
        /*110c*/ 	.word	0x00010df0
        /*1110*/ 	.word	0x00000006
        /*1114*/ 	.word	0x00000000
        /*1118*/ 	.short	0x010a
        /*111a*/ 	.byte	0x3f
	.zero		1


	//   ....[72]....
        /*111c*/ 	.word	0x00010e40
        /*1120*/ 	.word	0x00000009
        /*1124*/ 	.word	0x00000000
        /*1128*/ 	.short	0x010a
        /*112a*/ 	.byte	0x3f
	.zero		1


	//   ....[73]....
        /*112c*/ 	.word	0x00010e90
        /*1130*/ 	.word	0x00000006
        /*1134*/ 	.word	0x00000000
        /*1138*/ 	.short	0x010a
        /*113a*/ 	.byte	0x3f
	.zero		1


	//   ....[74]....
        /*113c*/ 	.word	0x00010ee0
        /*1140*/ 	.word	0x00000009
        /*1144*/ 	.word	0x00000000
        /*1148*/ 	.short	0x010a
        /*114a*/ 	.byte	0x3f
	.zero		1


	//   ....[75]....
        /*114c*/ 	.word	0x00010f30
        /*1150*/ 	.word	0x00000006
        /*1154*/ 	.word	0x00000000
        /*1158*/ 	.short	0x010a
        /*115a*/ 	.byte	0x3f
	.zero		1


	//   ....[76]....
        /*115c*/ 	.word	0x00010f80
        /*1160*/ 	.word	0x00000009
        /*1164*/ 	.word	0x00000000
        /*1168*/ 	.short	0x010a
        /*116a*/ 	.byte	0x3f
	.zero		1


	//   ....[77]....
        /*116c*/ 	.word	0x00010fd0
        /*1170*/ 	.word	0x00000006
        /*1174*/ 	.word	0x00000000
        /*1178*/ 	.short	0x010a
        /*117a*/ 	.byte	0x3f
	.zero		1


	//   ....[78]....
        /*117c*/ 	.word	0x00011020
        /*1180*/ 	.word	0x00000009
        /*1184*/ 	.word	0x00000000
        /*1188*/ 	.short	0x010a
        /*118a*/ 	.byte	0x3f
	.zero		1


	//   ....[79]....
        /*118c*/ 	.word	0x00011070
        /*1190*/ 	.word	0x00000006
        /*1194*/ 	.word	0x00000000
        /*1198*/ 	.short	0x010a
        /*119a*/ 	.byte	0x3f
	.zero		1


	//   ....[80]....
        /*119c*/ 	.word	0x000110c0
        /*11a0*/ 	.word	0x00000009
        /*11a4*/ 	.word	0x00000000
        /*11a8*/ 	.short	0x010a
        /*11aa*/ 	.byte	0x3f
	.zero		1


	//   ....[81]....
        /*11ac*/ 	.word	0x00011110
        /*11b0*/ 	.word	0x00000006
        /*11b4*/ 	.word	0x00000000
        /*11b8*/ 	.short	0x010a
        /*11ba*/ 	.byte	0x3f
	.zero		1


	//   ....[82]....
        /*11bc*/ 	.word	0x00011160
        /*11c0*/ 	.word	0x00000009
        /*11c4*/ 	.word	0x00000000
        /*11c8*/ 	.short	0x010a
        /*11ca*/ 	.byte	0x3f
	.zero		1


	//   ....[83]....
        /*11cc*/ 	.word	0x000111b0
        /*11d0*/ 	.word	0x00000006
        /*11d4*/ 	.word	0x00000000
        /*11d8*/ 	.short	0x010a
        /*11da*/ 	.byte	0x3f
	.zero		1


	//----- nvinfo : EIATTR_NUM_MBARRIERS
	.align		4
.L_30:
        /*11dc*/ 	.byte	0x03, 0x38
        /*11de*/ 	.short	0x0026


	//----- nvinfo : EIATTR_EXIT_INSTR_OFFSETS
	.align		4
        /*11e0*/ 	.byte	0x04, 0x1c
        /*11e2*/ 	.short	(.L_32 - .L_31)


	//   ....[0]....
.L_31:
        /*11e4*/ 	.word	0x00000830


	//   ....[1]....
        /*11e8*/ 	.word	0x00001180


	//   ....[2]....
        /*11ec*/ 	.word	0x0000eba0


	//   ....[3]....
        /*11f0*/ 	.word	0x0000f1f0


	//   ....[4]....
        /*11f4*/ 	.word	0x00010a60


	//----- nvinfo : EIATTR_MAX_THREADS
	.align		4
.L_32:
        /*11f8*/ 	.byte	0x04, 0x05
        /*11fa*/ 	.short	(.L_34 - .L_33)
.L_33:
        /*11fc*/ 	.word	0x00000180
        /*1200*/ 	.word	0x00000001
        /*1204*/ 	.word	0x00000001


	//----- nvinfo : EIATTR_CRS_STACK_SIZE
	.align		4
.L_34:
        /*1208*/ 	.byte	0x04, 0x1e
        /*120a*/ 	.short	(.L_36 - .L_35)
.L_35:
        /*120c*/ 	.word	0x00000000


	//----- nvinfo : EIATTR_CBANK_PARAM_SIZE
	.align		4
.L_36:
        /*1210*/ 	.byte	0x03, 0x19
        /*1212*/ 	.short	0x0470


	//----- nvinfo : EIATTR_PARAM_CBANK
	.align		4
        /*1214*/ 	.byte	0x04, 0x0a
        /*1216*/ 	.short	(.L_38 - .L_37)
	.align		4
.L_37:
        /*1218*/ 	.word	index@(.nv.constant0._ZN7cutlass13device_kernelINS_4gemm6kernel13GemmUniversalIN4cute5tupleIJiiiiEEENS1_10collective13CollectiveMmaINS1_37MainloopSm90TmaGmmaWarpSpecializedFP8ILi18ENS5_IJNS4_1CILi1EEESB_SB_EEENS1_35KernelTmaWarpSpecializedCooperativeEEENS5_IJNSA_ILi256EEENSA_ILi128EEENSA_ILi32EEEEEENS_12float_e4m3_tENS5_IJlSB_lEEESJ_SK_NS4_8TiledMMAINS4_8MMA_AtomIJNS4_4SM904GMMA31MMA_64x128x32_F32E4M3E4M3_SS_TNILNSO_7ScaleInE1ELSQ_1EEEEEENS4_6LayoutINS5_IJNSA_ILi2EEESB_SB_EEENS5_IJSB_NSA_ILi0EEESW_EEEEENS5_IJNS4_10UnderscoreESZ_SZ_EEEEENS4_13SM90_TMA_LOADENS4_14ComposedLayoutINS4_7SwizzleILi1ELi4ELi3EEENS4_18smem_ptr_flag_bitsILi8EEENST_INS5_IJNSA_ILi8EEESH_EEENS5_IJSH_SB_EEEEEEEvNS4_8identityES12_S1C_vS1D_EENS_8epilogue10collective6detail29Sm90TmaWarpSpecializedAdapterINS1G_15DefaultEpilogueISJ_SK_SK_NS1F_6thread17LinearCombinationISJ_Li1EffLNS1K_9ScaleType4KindE0ELNS_15FloatRoundStyleE2ESJ_EENS1_15EpilogueDefaultEEEEEvvEEEEvNT_6ParamsE)
        /*121c*/ 	.short	0x0210
        /*121e*/ 	.short	0x0470


	//----- nvinfo : EIATTR_SW_WAR
	.align		4
.L_38:
        /*1220*/ 	.byte	0x04, 0x36
        /*1222*/ 	.short	(.L_40 - .L_39)
.L_39:
        /*1224*/ 	.word	0x00000008
.L_40:


//--------------------- .nv.callgraph             --------------------------
	.section	.nv.callgraph,"",@"SHT_CUDA_CALLGRAPH"
	.align	4
	.sectionentsize	8
	.align		4
        /*0000*/ 	.word	0x00000000
	.align		4
        /*0004*/ 	.word	0xffffffff
	.align		4
        /*0008*/ 	.word	0x00000000
	.align		4
        /*000c*/ 	.word	0xfffffffe
	.align		4
        /*0010*/ 	.word	0x00000000
	.align		4
        /*0014*/ 	.word	0xfffffffd
	.align		4
        /*0018*/ 	.word	0x00000000
	.align		4
        /*001c*/ 	.word	0xfffffffc


//--------------------- .nv.constant4             --------------------------
	.section	.nv.constant4,"a",@progbits
	.align	8
	.align		8
.nv.constant4:
        /*0000*/ 	.dword	_ZN40_INTERNAL_8e1a5020_4_k_cu_7bea4cff_179774cuda3std3__45__cpo5beginE
	.align		8
        /*0008*/ 	.dword	_ZN40_INTERNAL_8e1a5020_4_k_cu_7bea4cff_179774cuda3std3__45__cpo3endE
	.align		8
        /*0010*/ 	.dword	_ZN40_INTERNAL_8e1a5020_4_k_cu_7bea4cff_179774cuda3std3__45__cpo6cbeginE
	.align		8
        /*0018*/ 	.dword	_ZN40_INTERNAL_8e1a5020_4_k_cu_7bea4cff_179774cuda3std3__45__cpo4cendE
	.align		8
        /*0020*/ 	.dword	_ZN40_INTERNAL_8e1a5020_4_k_cu_7bea4cff_179774cuda3std3__442_GLOBAL__N__8e1a5020_4_k_cu_7bea4cff_179776ignoreE
	.align		8
        /*0028*/ 	.dword	_ZN40_INTERNAL_8e1a5020_4_k_cu_7bea4cff_179774cuda3std3__419piecewise_constructE
	.align		8
        /*0030*/ 	.dword	_ZN40_INTERNAL_8e1a5020_4_k_cu_7bea4cff_179774cuda3std3__48in_placeE
	.align		8
        /*0038*/ 	.dword	_ZN40_INTERNAL_8e1a5020_4_k_cu_7bea4cff_179774cuda3std6ranges3__45__cpo4swapE
	.align		8
        /*0040*/ 	.dword	_ZN40_INTERNAL_8e1a5020_4_k_cu_7bea4cff_179774cuda3std6ranges3__45__cpo9iter_moveE
	.align		8
        /*0048*/ 	.dword	_ZN40_INTERNAL_8e1a5020_4_k_cu_7bea4cff_179774cute7productE
	.align		8
        /*0050*/ 	.dword	_ZN40_INTERNAL_8e1a5020_4_k_cu_7bea4cff_179774cute1_E


//--------------------- .text._ZN7cutlass13device_kernelINS_4gemm6kernel13GemmUniversalIN4cute5tupleIJiiiiEEENS1_10collective13CollectiveMmaINS1_37MainloopSm90TmaGmmaWarpSpecializedFP8ILi18ENS5_IJNS4_1CILi1EEESB_SB_EEENS1_35KernelTmaWarpSpecializedCooperativeEEENS5_IJNSA_ILi256EEENSA_ILi128EEENSA_ILi32EEEEEENS_12float_e4m3_tENS5_IJlSB_lEEESJ_SK_NS4_8TiledMMAINS4_8MMA_AtomIJNS4_4SM904GMMA31MMA_64x128x32_F32E4M3E4M3_SS_TNILNSO_7ScaleInE1ELSQ_1EEEEEENS4_6LayoutINS5_IJNSA_ILi2EEESB_SB_EEENS5_IJSB_NSA_ILi0EEESW_EEEEENS5_IJNS4_10UnderscoreESZ_SZ_EEEEENS4_13SM90_TMA_LOADENS4_14ComposedLayoutINS4_7SwizzleILi1ELi4ELi3EEENS4_18smem_ptr_flag_bitsILi8EEENST_INS5_IJNSA_ILi8EEESH_EEENS5_IJSH_SB_EEEEEEEvNS4_8identityES12_S1C_vS1D_EENS_8epilogue10collective6detail29Sm90TmaWarpSpecializedAdapterINS1G_15DefaultEpilogueISJ_SK_SK_NS1F_6thread17LinearCombinationISJ_Li1EffLNS1K_9ScaleType4KindE0ELNS_15FloatRoundStyleE2ESJ_EENS1_15EpilogueDefaultEEEEEvvEEEEvNT_6ParamsE --------------------------
	.section	.text._ZN7cutlass13device_kernelINS_4gemm6kernel13GemmUniversalIN4cute5tupleIJiiiiEEENS1_10collective13CollectiveMmaINS1_37MainloopSm90TmaGmmaWarpSpecializedFP8ILi18ENS5_IJNS4_1CILi1EEESB_SB_EEENS1_35KernelTmaWarpSpecializedCooperativeEEENS5_IJNSA_ILi256EEENSA_ILi128EEENSA_ILi32EEEEEENS_12float_e4m3_tENS5_IJlSB_lEEESJ_SK_NS4_8TiledMMAINS4_8MMA_AtomIJNS4_4SM904GMMA31MMA_64x128x32_F32E4M3E4M3_SS_TNILNSO_7ScaleInE1ELSQ_1EEEEEENS4_6LayoutINS5_IJNSA_ILi2EEESB_SB_EEENS5_IJSB_NSA_ILi0EEESW_EEEEENS5_IJNS4_10UnderscoreESZ_SZ_EEEEENS4_13SM90_TMA_LOADENS4_14ComposedLayoutINS4_7SwizzleILi1ELi4ELi3EEENS4_18smem_ptr_flag_bitsILi8EEENST_INS5_IJNSA_ILi8EEESH_EEENS5_IJSH_SB_EEEEEEEvNS4_8identityES12_S1C_vS1D_EENS_8epilogue10collective6detail29Sm90TmaWarpSpecializedAdapterINS1G_15DefaultEpilogueISJ_SK_SK_NS1F_6thread17LinearCombinationISJ_Li1EffLNS1K_9ScaleType4KindE0ELNS_15FloatRoundStyleE2ESJ_EENS1_15EpilogueDefaultEEEEEvvEEEEvNT_6ParamsE,"ax",@progbits
	.align	128
.text._ZN7cutlass13device_kernelINS_4gemm6kernel13GemmUniversalIN4cute5tupleIJiiiiEEENS1_10collective13CollectiveMmaINS1_37MainloopSm90TmaGmmaWarpSpecializedFP8ILi18ENS5_IJNS4_1CILi1EEESB_SB_EEENS1_35KernelTmaWarpSpecializedCooperativeEEENS5_IJNSA_ILi256EEENSA_ILi128EEENSA_ILi32EEEEEENS_12float_e4m3_tENS5_IJlSB_lEEESJ_SK_NS4_8TiledMMAINS4_8MMA_AtomIJNS4_4SM904GMMA31MMA_64x128x32_F32E4M3E4M3_SS_TNILNSO_7ScaleInE1ELSQ_1EEEEEENS4_6LayoutINS5_IJNSA_ILi2EEESB_SB_EEENS5_IJSB_NSA_ILi0EEESW_EEEEENS5_IJNS4_10UnderscoreESZ_SZ_EEEEENS4_13SM90_TMA_LOADENS4_14ComposedLayoutINS4_7SwizzleILi1ELi4ELi3EEENS4_18smem_ptr_flag_bitsILi8EEENST_INS5_IJNSA_ILi8EEESH_EEENS5_IJSH_SB_EEEEEEEvNS4_8identityES12_S1C_vS1D_EENS_8epilogue10collective6detail29Sm90TmaWarpSpecializedAdapterINS1G_15DefaultEpilogueISJ_SK_SK_NS1F_6thread17LinearCombinationISJ_Li1EffLNS1K_9ScaleType4KindE0ELNS_15FloatRoundStyleE2ESJ_EENS1_15EpilogueDefaultEEEEEvvEEEEvNT_6ParamsE:
        .type           _ZN7cutlass13device_kernelINS_4gemm6kernel13GemmUniversalIN4cute5tupleIJiiiiEEENS1_10collective13CollectiveMmaINS1_37MainloopSm90TmaGmmaWarpSpecializedFP8ILi18ENS5_IJNS4_1CILi1EEESB_SB_EEENS1_35KernelTmaWarpSpecializedCooperativeEEENS5_IJNSA_ILi256EEENSA_ILi128EEENSA_ILi32EEEEEENS_12float_e4m3_tENS5_IJlSB_lEEESJ_SK_NS4_8TiledMMAINS4_8MMA_AtomIJNS4_4SM904GMMA31MMA_64x128x32_F32E4M3E4M3_SS_TNILNSO_7ScaleInE1ELSQ_1EEEEEENS4_6LayoutINS5_IJNSA_ILi2EEESB_SB_EEENS5_IJSB_NSA_ILi0EEESW_EEEEENS5_IJNS4_10UnderscoreESZ_SZ_EEEEENS4_13SM90_TMA_LOADENS4_14ComposedLayoutINS4_7SwizzleILi1ELi4ELi3EEENS4_18smem_ptr_flag_bitsILi8EEENST_INS5_IJNSA_ILi8EEESH_EEENS5_IJSH_SB_EEEEEEEvNS4_8identityES12_S1C_vS1D_EENS_8epilogue10collective6detail29Sm90TmaWarpSpecializedAdapterINS1G_15DefaultEpilogueISJ_SK_SK_NS1F_6thread17LinearCombinationISJ_Li1EffLNS1K_9ScaleType4KindE0ELNS_15FloatRoundStyleE2ESJ_EENS1_15EpilogueDefaultEEEEEvvEEEEvNT_6ParamsE,@function
        .size           _ZN7cutlass13device_kernelINS_4gemm6kernel13GemmUniversalIN4cute5tupleIJiiiiEEENS1_10collective13CollectiveMmaINS1_37MainloopSm90TmaGmmaWarpSpecializedFP8ILi18ENS5_IJNS4_1CILi1EEESB_SB_EEENS1_35KernelTmaWarpSpecializedCooperativeEEENS5_IJNSA_ILi256EEENSA_ILi128EEENSA_ILi32EEEEEENS_12float_e4m3_tENS5_IJlSB_lEEESJ_SK_NS4_8TiledMMAINS4_8MMA_AtomIJNS4_4SM904GMMA31MMA_64x128x32_F32E4M3E4M3_SS_TNILNSO_7ScaleInE1ELSQ_1EEEEEENS4_6LayoutINS5_IJNSA_ILi2EEESB_SB_EEENS5_IJSB_NSA_ILi0EEESW_EEEEENS5_IJNS4_10UnderscoreESZ_SZ_EEEEENS4_13SM90_TMA_LOADENS4_14ComposedLayoutINS4_7SwizzleILi1ELi4ELi3EEENS4_18smem_ptr_flag_bitsILi8EEENST_INS5_IJNSA_ILi8EEESH_EEENS5_IJSH_SB_EEEEEEEvNS4_8identityES12_S1C_vS1D_EENS_8epilogue10collective6detail29Sm90TmaWarpSpecializedAdapterINS1G_15DefaultEpilogueISJ_SK_SK_NS1F_6thread17LinearCombinationISJ_Li1EffLNS1K_9ScaleType4KindE0ELNS_15FloatRoundStyleE2ESJ_EENS1_15EpilogueDefaultEEEEEvvEEEEvNT_6ParamsE,(.L_x_358 - _ZN7cutlass13device_kernelINS_4gemm6kernel13GemmUniversalIN4cute5tupleIJiiiiEEENS1_10collective13CollectiveMmaINS1_37MainloopSm90TmaGmmaWarpSpecializedFP8ILi18ENS5_IJNS4_1CILi1EEESB_SB_EEENS1_35KernelTmaWarpSpecializedCooperativeEEENS5_IJNSA_ILi256EEENSA_ILi128EEENSA_ILi32EEEEEENS_12float_e4m3_tENS5_IJlSB_lEEESJ_SK_NS4_8TiledMMAINS4_8MMA_AtomIJNS4_4SM904GMMA31MMA_64x128x32_F32E4M3E4M3_SS_TNILNSO_7ScaleInE1ELSQ_1EEEEEENS4_6LayoutINS5_IJNSA_ILi2EEESB_SB_EEENS5_IJSB_NSA_ILi0EEESW_EEEEENS5_IJNS4_10UnderscoreESZ_SZ_EEEEENS4_13SM90_TMA_LOADENS4_14ComposedLayoutINS4_7SwizzleILi1ELi4ELi3EEENS4_18smem_ptr_flag_bitsILi8EEENST_INS5_IJNSA_ILi8EEESH_EEENS5_IJSH_SB_EEEEEEEvNS4_8identityES12_S1C_vS1D_EENS_8epilogue10collective6detail29Sm90TmaWarpSpecializedAdapterINS1G_15DefaultEpilogueISJ_SK_SK_NS1F_6thread17LinearCombinationISJ_Li1EffLNS1K_9ScaleType4KindE0ELNS_15FloatRoundStyleE2ESJ_EENS1_15EpilogueDefaultEEEEEvvEEEEvNT_6ParamsE)
        .other          _ZN7cutlass13device_kernelINS_4gemm6kernel13GemmUniversalIN4cute5tupleIJiiiiEEENS1_10collective13CollectiveMmaINS1_37MainloopSm90TmaGmmaWarpSpecializedFP8ILi18ENS5_IJNS4_1CILi1EEESB_SB_EEENS1_35KernelTmaWarpSpecializedCooperativeEEENS5_IJNSA_ILi256EEENSA_ILi128EEENSA_ILi32EEEEEENS_12float_e4m3_tENS5_IJlSB_lEEESJ_SK_NS4_8TiledMMAINS4_8MMA_AtomIJNS4_4SM904GMMA31MMA_64x128x32_F32E4M3E4M3_SS_TNILNSO_7ScaleInE1ELSQ_1EEEEEENS4_6LayoutINS5_IJNSA_ILi2EEESB_SB_EEENS5_IJSB_NSA_ILi0EEESW_EEEEENS5_IJNS4_10UnderscoreESZ_SZ_EEEEENS4_13SM90_TMA_LOADENS4_14ComposedLayoutINS4_7SwizzleILi1ELi4ELi3EEENS4_18smem_ptr_flag_bitsILi8EEENST_INS5_IJNSA_ILi8EEESH_EEENS5_IJSH_SB_EEEEEEEvNS4_8identityES12_S1C_vS1D_EENS_8epilogue10collective6detail29Sm90TmaWarpSpecializedAdapterINS1G_15DefaultEpilogueISJ_SK_SK_NS1F_6thread17LinearCombinationISJ_Li1EffLNS1K_9ScaleType4KindE0ELNS_15FloatRoundStyleE2ESJ_EENS1_15EpilogueDefaultEEEEEvvEEEEvNT_6ParamsE,@"STO_CUDA_ENTRY STV_DEFAULT"
_ZN7cutlass13device_kernelINS_4gemm6kernel13GemmUniversalIN4cute5tupleIJiiiiEEENS1_10collective13CollectiveMmaINS1_37MainloopSm90TmaGmmaWarpSpecializedFP8ILi18ENS5_IJNS4_1CILi1EEESB_SB_EEENS1_35KernelTmaWarpSpecializedCooperativeEEENS5_IJNSA_ILi256EEENSA_ILi128EEENSA_ILi32EEEEEENS_12float_e4m3_tENS5_IJlSB_lEEESJ_SK_NS4_8TiledMMAINS4_8MMA_AtomIJNS4_4SM904GMMA31MMA_64x128x32_F32E4M3E4M3_SS_TNILNSO_7ScaleInE1ELSQ_1EEEEEENS4_6LayoutINS5_IJNSA_ILi2EEESB_SB_EEENS5_IJSB_NSA_ILi0EEESW_EEEEENS5_IJNS4_10UnderscoreESZ_SZ_EEEEENS4_13SM90_TMA_LOADENS4_14ComposedLayoutINS4_7SwizzleILi1ELi4ELi3EEENS4_18smem_ptr_flag_bitsILi8EEENST_INS5_IJNSA_ILi8EEESH_EEENS5_IJSH_SB_EEEEEEEvNS4_8identityES12_S1C_vS1D_EENS_8epilogue10collective6detail29Sm90TmaWarpSpecializedAdapterINS1G_15DefaultEpilogueISJ_SK_SK_NS1F_6thread17LinearCombinationISJ_Li1EffLNS1K_9ScaleType4KindE0ELNS_15FloatRoundStyleE2ESJ_EENS1_15EpilogueDefaultEEEEEvvEEEEvNT_6ParamsE:
[----:B------:R-:W0:Y:S02]  /*0000*/  LDC R1, c[0x0][0x28] ;  /* 0x00000a00ff017b82 */ /* 0x000e240000000800 */
[----:B0-----:R-:W-:Y:S01]  /*0010*/  VIADD R1, R1, 0xffffff00 ;  /* 0xffffff0001017836 */ /* 0x001fe20000000000 */
[----:B------:R-:W0:Y:S01]  /*0020*/  S2R R2, SR_TID.X ;  /* 0x0000000000027919 */ /* 0x000e220000002100 */
[----:B------:R-:W-:Y:S01]  /*0030*/  ELECT P0, URZ, PT ;  /* 0x00000000003f782f */ /* 0x000fe20003800000 */
[----:B------:R-:W-:Y:S01]  /*0040*/  BSSY B0, `(.L_x_0) ;  /* 0x0000015000007945 */ /* 0x000fe20003800000 */
[--C-:B0-----:R-:W-:Y:S02]  /*0050*/  SHF.R.U32.HI R0, RZ, 0x5, R2.reuse ;  /* 0x00000005ff007819 */ /* 0x101fe40000011602 */
[----:B------:R-:W-:-:S03]  /*0060*/  SHF.R.U32.HI R2, RZ, 0x7, R2 ;  /* 0x00000007ff027819 */ /* 0x000fc60000011602 */
[----:B------:R-:W0:Y:S04]  /*0070*/  SHFL.IDX PT, R3, R0, RZ, 0x1f ;  /* 0x00001fff00037589 */ /* 0x000e2800000e0000 */
[----:B------:R-:W1:Y:S01]  /*0080*/  SHFL.IDX PT, R2, R2, RZ, 0x1f ;  /* 0x00001fff02027589 */ /* 0x000e6200000e0000 */
[----:B0-----:R-:W-:Y:S02]  /*0090*/  R2UR UR4, R3 ;  /* 0x00000000030472ca */ /* 0x001fe400000e0000 */
[----:B-1----:R-:W-:-:S11]  /*00a0*/  R2UR UR6, R2 ;  /* 0x00000000020672ca */ /* 0x002fd600000e0000 */
[----:B------:R-:W-:Y:S02]  /*00b0*/  USHF.R.S32.HI UR5, URZ, 0x1f, UR4 ;  /* 0x0000001f3f057899 */ /* 0x000fe40008011404 */
[----:B------:R-:W-:Y:S02]  /*00c0*/  ISETP.NE.OR P0, PT, RZ, UR4, !P0 ;  /* 0x00000004ff007c0c */ /* 0x000fe4000c705670 */
[----:B------:R-:W-:-:S04]  /*00d0*/  ULEA.HI UR5, UR5, UR4, URZ, 0x2 ;  /* 0x0000000405057291 */ /* 0x000fc8000f8f103f */
[----:B------:R-:W-:-:S04]  /*00e0*/  ULOP3.LUT UR5, UR5, 0xfffffffc, URZ, 0xc0, !UPT ;  /* 0xfffffffc05057892 */ /* 0x000fc8000f8ec03f */
[----:B------:R-:W-:-:S03]  /*00f0*/  UIADD3 UR8, UR4, -UR5, URZ ;  /* 0x8000000504087290 */ /* 0x000fc6000fffe03f */
[----:B------:R-:W-:Y:S09]  /*0100*/  @P0 BRA `(.L_x_1) ;  /* 0x0000000000200947 */ /* 0x000ff20003800000 */
[----:B------:R-:W-:Y:S02]  /*0110*/  ULDC.64 UR4, c[0x0][0x198] ;  /* 0x0000660000047ab9 */ /* 0x000fe40000000a00 */
[----:B------:R-:W-:Y:S02]  /*0120*/  UIADD3 UR10, UP0, UR4, 0xf0, URZ ;  /* 0x000000f0040a7890 */ /* 0x000fe4000ff1e03f */
[----:B------:R-:W-:Y:S02]  /*0130*/  UIADD3 UR4, UP1, UR4, 0x1f0, URZ ;  /* 0x000001f004047890 */ /* 0x000fe4000ff3e03f */
[----:B------:R-:W-:Y:S02]  /*0140*/  UIADD3.X UR11, URZ, UR5, URZ, UP0, !UPT ;  /* 0x000000053f0b7290 */ /* 0x000fe400087fe43f */
[----:B------:R-:W-:-:S07]  /*0150*/  UIADD3.X UR5, URZ, UR5, URZ, UP1, !UPT ;  /* 0x000000053f057290 */ /* 0x000fce0008ffe43f */
[----:B------:R0:W-:Y:S02]  /*0160*/  UTMACCTL.PF [UR10] ;  /* 0x000000000a0079b9 */ /* 0x0001e40008040000 */
[----:B------:R0:W-:Y:S02]  /*0170*/  UTMACCTL.PF [UR4] ;  /* 0x00000000040079b9 */ /* 0x0001e40008040000 */
[----:B0-----:R-:W-:Y:S01]  /*0180*/  NOP ;  /* 0x0000000000007918 */ /* 0x001fe20000000000 */
.L_x_1:
[----:B------:R-:W-:Y:S05]  /*0190*/  BSYNC B0 ;  /* 0x0000000000007941 */ /* 0x000fea0003800000 */
.L_x_0:
[----:B------:R-:W0:Y:S01]  /*01a0*/  SHFL.IDX PT, R2, R0, RZ, 0x1f ;  /* 0x00001fff00027589 */ /* 0x000e2200000e0000 */
[----:B------:R-:W-:Y:S01]  /*01b0*/  UISETP.NE.AND UP0, UPT, UR8, 0x3, UPT ;  /* 0x000000030800788c */ /* 0x000fe2000bf05270 */
[----:B------:R-:W-:Y:S01]  /*01c0*/  ISETP.NE.AND P1, PT, RZ, UR6, PT ;  /* 0x00000006ff007c0c */ /* 0x000fe2000bf25270 */
[----:B------:R-:W-:Y:S02]  /*01d0*/  UIADD3 UR10, UR6, -0x1, URZ ;  /* 0xffffffff060a7890 */ /* 0x000fe4000fffe03f */
[----:B------:R-:W-:Y:S02]  /*01e0*/  UISETP.EQ.OR UP0, UPT, UR8, URZ, !UP0 ;  /* 0x0000003f0800728c */ /* 0x000fe4000c702670 */
[----:B------:R-:W-:Y:S02]  /*01f0*/  UISETP.GE.U32.AND UP1, UPT, UR10, 0x2, UPT ;  /* 0x000000020a00788c */ /* 0x000fe4000bf26070 */
[----:B------:R-:W-:-:S04]  /*0200*/  UISETP.EQ.AND UP0, UPT, UR6, URZ, UP0 ;  /* 0x0000003f0600728c */ /* 0x000fc80008702270 */
[----:B------:R-:W-:-:S04]  /*0210*/  USEL UR13, URZ, 0x1, !UP0 ;  /* 0x000000013f0d7887 */ /* 0x000fc8000c000000 */
[----:B------:R-:W-:Y:S01]  /*0220*/  USEL UR13, UR13, 0x2, UP1 ;  /* 0x000000020d0d7887 */ /* 0x000fe20008800000 */
[----:B0-----:R-:W-:-:S13]  /*0230*/  ISETP.NE.AND P0, PT, R2, RZ, PT ;  /* 0x000000ff0200720c */ /* 0x001fda0003f05270 */
[----:B------:R-:W-:Y:S05]  /*0240*/  @P0 BRA `(.L_x_2) ;  /* 0x0000000000d40947 */ /* 0x000fea0003800000 */
[----:B------:R-:W-:Y:S01]  /*0250*/  ELECT P0, URZ, PT ;  /* 0x00000000003f782f */ /* 0x000fe20003800000 */
[----:B------:R-:W-:-:S12]  /*0260*/  BSSY B0, `(.L_x_2) ;  /* 0x0000033000007945 */ /* 0x000fd80003800000 */
[----:B------:R-:W-:Y:S05]  /*0270*/  @!P0 BRA `(.L_x_3) ;  /* 0x0000000000c48947 */ /* 0x000fea0003800000 */
[----:B------:R-:W0:Y:S01]  /*0280*/  S2UR UR9, SR_CgaCtaId ;  /* 0x00000000000979c3 */ /* 0x000e220000008800 */
[----:B------:R-:W-:Y:S01]  /*0290*/  UMOV UR4, 0x400 ;  /* 0x0000040000047882 */ /* 0x000fe20000000000 */
[----:B------:R-:W-:Y:S01]  /*02a0*/  UMOV UR5, 0x1 ;  /* 0x0000000100057882 */ /* 0x000fe20000000000 */
[----:B------:R-:W-:Y:S02]  /*02b0*/  UMOV UR6, 0x100 ;  /* 0x0000010000067882 */ /* 0x000fe40000000000 */
[----:B------:R-:W-:-:S04]  /*02c0*/  UIADD3 UR6, -UR6, 0x100000, URZ ;  /* 0x0010000006067890 */ /* 0x000fc8000fffe13f */
[----:B------:R-:W-:Y:S02]  /*02d0*/  USHF.L.U32 UR7, UR6, 0xb, URZ ;  /* 0x0000000b06077899 */ /* 0x000fe4000800063f */
[----:B------:R-:W-:Y:S02]  /*02e0*/  USHF.L.U32 UR6, UR6, 0x1, URZ ;  /* 0x0000000106067899 */ /* 0x000fe4000800063f */
[----:B0-----:R-:W-:Y:S02]  /*02f0*/  ULEA UR9, UR9, UR4, 0x18 ;  /* 0x0000000409097291 */ /* 0x001fe4000f8ec03f */
[----:B------:R-:W-:-:S04]  /*0300*/  UIADD3 UR4, -UR5, 0x100000, URZ ;  /* 0x0010000005047890 */ /* 0x000fc8000fffe13f */
[----:B------:R-:W-:Y:S02]  /*0310*/  USHF.L.U32 UR5, UR4, 0xb, URZ ;  /* 0x0000000b04057899 */ /* 0x000fe4000800063f */
[----:B------:R-:W-:Y:S01]  /*0320*/  USHF.L.U32 UR4, UR4, 0x1, URZ ;  /* 0x0000000104047899 */ /* 0x000fe2000800063f */
[----:B------:R-:W0:Y:S11]  /*0330*/  FENCE.VIEW.ASYNC.S ;  /* 0x00000000000073c6 */ /* 0x000e360000000000 */
[----:B0-----:R0:W1:Y:S01]  /*0340*/  SYNCS.EXCH.64 URZ, [UR9], UR4 ;  /* 0x00000004093f75b2 */ /* 0x0010620008000100 */
[----:B------:R0:W2:Y:S01]  /*0350*/  SYNCS.EXCH.64 URZ, [UR9+0x90], UR6 ;  /* 0x00009006093f75b2 */ /* 0x0000a20008000100 */
[----:B------:R0:W3:Y:S01]  /*0360*/  SYNCS.EXCH.64 URZ, [UR9+0x8], UR4 ;  /* 0x00000804093f75b2 */ /* 0x0000e20008000100 */
[----:B------:R0:W4:Y:S01]  /*0370*/  SYNCS.EXCH.64 URZ, [UR9+0x98], UR6 ;  /* 0x00009806093f75b2 */ /* 0x0001220008000100 */
[----:B------:R0:W0:Y:S01]  /*0380*/  SYNCS.EXCH.64 URZ, [UR9+0x10], UR4 ;  /* 0x00001004093f75b2 */ /* 0x0000220008000100 */
        /* <DEDUP_REMOVED lines=31> */
[----:B-1234-:R-:W-:Y:S01]  /*0580*/  NOP ;  /* 0x0000000000007918 */ /* 0x01efe20000000000 */
.L_x_3:
[----:B0-----:R-:W-:Y:S05]  /*0590*/  BSYNC B0 ;  /* 0x0000000000007941 */ /* 0x001fea0003800000 */
.L_x_2:
[----:B------:R-:W0:Y:S01]  /*05a0*/  SHFL.IDX PT, R0, R0, RZ, 0x1f ;  /* 0x00001fff00007589 */ /* 0x000e2200000e0000 */
[----:B------:R-:W1:Y:S01]  /*05b0*/  LDC R2, c[0x0][0x65c] ;  /* 0x00019700ff027b82 */ /* 0x000e620000000800 */
[----:B------:R-:W-:Y:S01]  /*05c0*/  ELECT P0, URZ, PT ;  /* 0x00000000003f782f */ /* 0x000fe20003800000 */
[----:B------:R-:W-:Y:S01]  /*05d0*/  IMAD.MOV.U32 R3, RZ, RZ, RZ ;  /* 0x000000ffff037224 */ /* 0x000fe200078e00ff */
[----:B------:R-:W-:Y:S01]  /*05e0*/  UMOV UR4, 0x20 ;  /* 0x0000002000047882 */ /* 0x000fe20000000000 */
[----:B------:R-:W-:Y:S01]  /*05f0*/  NOP ;  /* 0x0000000000007918 */ /* 0x000fe20000000000 */
[----:B------:R-:W-:Y:S01]  /*0600*/  NOP ;  /* 0x0000000000007918 */ /* 0x000fe20000000000 */
[----:B0-----:R-:W-:Y:S02]  /*0610*/  ISETP.NE.OR P0, PT, R0, RZ, !P0 ;  /* 0x000000ff0000720c */ /* 0x001fe40004705670 */
[----:B-1----:R-:W-:Y:S01]  /*0620*/  ISETP.NE.AND P4, PT, R2, 0x1, PT ;  /* 0x000000010200780c */ /* 0x002fe20003f85270 */
[----:B------:R-:W0:Y:S01]  /*0630*/  S2R R0, SR_CTAID.Y ;  /* 0x0000000000007919 */ /* 0x000e220000002600 */
[----:B------:R-:W1:Y:S09]  /*0640*/  S2R R2, SR_CTAID.X ;  /* 0x0000000000027919 */ /* 0x000e720000002500 */
[----:B------:R-:W-:Y:S01]  /*0650*/  VOTEU.ALL UP0, P0 ;  /* 0x00000000003f7886 */ /* 0x000fe20000000000 */
[----:B------:R-:W-:Y:S01]  /*0660*/  VOTEU.ALL UP1, P0 ;  /* 0x00000000003f7886 */ /* 0x000fe20000020000 */
[----:B------:R-:W1:Y:S01]  /*0670*/  @P4 LDC R7, c[0x0][0x10] ;  /* 0x00000400ff074b82 */ /* 0x000e620000000800 */
[----:B------:R-:W-:-:S02]  /*0680*/  @P4 IMAD.MOV.U32 R5, RZ, RZ, RZ ;  /* 0x000000ffff054224 */ /* 0x000fc400078e00ff */
[----:B------:R-:W-:Y:S01]  /*0690*/  @P4 IMAD.MOV.U32 R11, RZ, RZ, RZ ;  /* 0x000000ffff0b4224 */ /* 0x000fe200078e00ff */
[----:B------:R-:W-:Y:S01]  /*06a0*/  @!UP0 UMOV UR6, 0x400 ;  /* 0x0000040000068882 */ /* 0x000fe20000000000 */
[----:B------:R-:W-:-:S04]  /*06b0*/  @!UP0 UIADD3 UR4, -UR4, 0x100000, URZ ;  /* 0x0010000004048890 */ /* 0x000fc8000fffe13f */
[----:B------:R-:W-:Y:S02]  /*06c0*/  @!UP0 USHF.L.U32 UR5, UR4, 0xb, URZ ;  /* 0x0000000b04058899 */ /* 0x000fe4000800063f */
[----:B------:R-:W-:Y:S01]  /*06d0*/  @!UP0 USHF.L.U32 UR4, UR4, 0x1, URZ ;  /* 0x0000000104048899 */ /* 0x000fe2000800063f */
[----:B------:R-:W2:Y:S08]  /*06e0*/  @!P4 LDC R9, c[0x0][0xc] ;  /* 0x00000300ff09cb82 */ /* 0x000eb00000000800 */
[----:B------:R-:W3:Y:S01]  /*06f0*/  @!UP0 S2UR UR7, SR_CgaCtaId ;  /* 0x00000000000789c3 */ /* 0x000ee20000008800 */
[----:B0-----:R-:W-:-:S04]  /*0700*/  @P4 IMAD.MOV.U32 R4, RZ, RZ, R0 ;  /* 0x000000ffff044224 */ /* 0x001fc800078e0000 */
[----:B-1----:R-:W-:-:S04]  /*0710*/  @P4 IMAD.WIDE.U32 R6, R2, R7, R4 ;  /* 0x0000000702064225 */ /* 0x002fc800078e0004 */
[----:B------:R-:W-:Y:S02]  /*0720*/  @P4 IMAD.MOV.U32 R16, RZ, RZ, R6 ;  /* 0x000000ffff104224 */ /* 0x000fe400078e0006 */
[----:B------:R-:W-:Y:S02]  /*0730*/  @P4 IMAD.IADD R17, R7, 0x1, R11 ;  /* 0x0000000107114824 */ /* 0x000fe400078e020b */
[----:B--2---:R-:W-:-:S04]  /*0740*/  @!P4 IMAD.WIDE.U32 R4, R9, R0, R2 ;  /* 0x000000000904c225 */ /* 0x004fc800078e0002 */
[----:B------:R-:W-:Y:S02]  /*0750*/  @!P4 IMAD.MOV.U32 R16, RZ, RZ, R4 ;  /* 0x000000ffff10c224 */ /* 0x000fe400078e0004 */
[----:B------:R-:W-:Y:S01]  /*0760*/  @!P4 IMAD.MOV.U32 R17, RZ, RZ, R5 ;  /* 0x000000ffff11c224 */ /* 0x000fe200078e0005 */
[----:B---3--:R-:W-:Y:S02]  /*0770*/  @!UP0 ULEA UR6, UR7, UR6, 0x18 ;  /* 0x0000000607068291 */ /* 0x008fe4000f8ec03f */
[----:B------:R0:W-:Y:S01]  /*0780*/  STL [R1+0x7c], R16 ;  /* 0x00007c1001007387 */ /* 0x0001e20000100800 */
[----:B------:R-:W-:-:S03]  /*0790*/  VOTEU.ALL UP0, P0 ;  /* 0x00000000003f7886 */ /* 0x000fc60000000000 */
[----:B------:R0:W-:Y:S04]  /*07a0*/  STL [R1+0x78], R17 ;  /* 0x0000781101007387 */ /* 0x0001e80000100800 */
[----:B------:R-:W1:Y:S02]  /*07b0*/  FENCE.VIEW.ASYNC.S ;  /* 0x00000000000073c6 */ /* 0x000e640000000000 */
[----:B-1----:R0:W1:Y:S01]  /*07c0*/  @!UP0 SYNCS.EXCH.64 URZ, [UR6+0x130], UR4 ;  /* 0x00013004063f85b2 */ /* 0x0020620008000100 */
[----:B------:R0:W1:Y:S01]  /*07d0*/  @!UP1 SYNCS.EXCH.64 URZ, [UR6+0x138], UR4 ;  /* 0x00013804063f95b2 */ /* 0x0000620008000100 */
[----:B------:R-:W-:Y:S01]  /*07e0*/  NOP ;  /* 0x0000000000007918 */ /* 0x000fe20000000000 */
[----:B-1----:R-:W-:Y:S06]  /*07f0*/  BAR.SYNC.DEFER_BLOCKING 0x0 ;  /* 0x0000000000007b1d */ /* 0x002fec0000010000 */
[----:B0-----:R-:W-:Y:S05]  /*0800*/  @!P1 BRA `(.L_x_4) ;  /* 0x000000e000e89947 */ /* 0x001fea0003800000 */
[----:B------:R-:W-:-:S06]  /*0810*/  UISETP.GT.U32.AND UP0, UPT, UR10, 0x1, UPT ;  /* 0x000000010a00788c */ /* 0x000fcc000bf04070 */
[----:B------:R-:W-:-:S13]  /*0820*/  PLOP3.LUT P0, PT, PT, PT, UP0, 0x80, 0x0 ;  /* 0x000000000000781c */ /* 0x000fda0003f0f008 */
[----:B------:R-:W-:Y:S05]  /*0830*/  @P0 EXIT ;  /* 0x000000000000094d */ /* 0x000fea0003800000 */
[----:B------:R-:W-:Y:S01]  /*0840*/  IMAD.MOV.U32 R6, RZ, RZ, -0x1 ;  /* 0xffffffffff067424 */ /* 0x000fe200078e00ff */
[----:B------:R-:W-:Y:S01]  /*0850*/  ULDC.64 UR4, c[0x0][0x650] ;  /* 0x0001940000047ab9 */ /* 0x000fe20000000a00 */
[----:B------:R-:W-:Y:S01]  /*0860*/  IMAD.MOV.U32 R5, RZ, RZ, -0x1 ;  /* 0xffffffffff057424 */ /* 0x000fe200078e00ff */
[----:B------:R-:W-:Y:S01]  /*0870*/  ISETP.GE.U32.AND P0, PT, R16, UR4, PT ;  /* 0x0000000410007c0c */ /* 0x000fe2000bf06070 */
[----:B------:R-:W-:Y:S01]  /*0880*/  UMOV UR22, 0xffffffff ;  /* 0xffffffff00167882 */ /* 0x000fe20000000000 */
[----:B------:R0:W-:Y:S01]  /*0890*/  STL [R1+0x84], R6 ;  /* 0x0000840601007387 */ /* 0x0001e20000100800 */
[----:B------:R-:W-:Y:S02]  /*08a0*/  PRMT R4, RZ, 0x7610, R4 ;  /* 0x00007610ff047816 */ /* 0x000fe40000000004 */
[----:B------:R-:W-:Y:S01]  /*08b0*/  ISETP.GE.U32.AND.EX P0, PT, R17, UR5, PT, P0 ;  /* 0x0000000511007c0c */ /* 0x000fe2000bf06100 */
[----:B------:R0:W-:-:S12]  /*08c0*/  STL [R1+0x80], R5 ;  /* 0x0000800501007387 */ /* 0x0001d80000100800 */
[----:B0-----:R-:W-:Y:S05]  /*08d0*/  @P0 BRA `(.L_x_5) ;  /* 0x0000000400680947 */ /* 0x001fea0003800000 */
[----:B------:R-:W0:Y:S01]  /*08e0*/  LDC.64 R12, c[0x0][0x628] ;  /* 0x00018a00ff0c7b82 */ /* 0x000e220000000a00 */
[----:B------:R-:W-:Y:S02]  /*08f0*/  IMAD.MOV.U32 R4, RZ, RZ, R16 ;  /* 0x000000ffff047224 */ /* 0x000fe400078e0010 */
[----:B------:R-:W-:-:S05]  /*0900*/  IMAD.MOV.U32 R5, RZ, RZ, R17 ;  /* 0x000000ffff057224 */ /* 0x000fca00078e0011 */
[----:B------:R-:W1:Y:S08]  /*0910*/  LDC R10, c[0x0][0x630] ;  /* 0x00018c00ff0a7b82 */ /* 0x000e700000000800 */
[----:B------:R-:W2:Y:S01]  /*0920*/  LDC.64 R14, c[0x0][0x620] ;  /* 0x00018800ff0e7b82 */ /* 0x000ea20000000a00 */
[----:B0-----:R-:W-:-:S04]  /*0930*/  ISETP.NE.U32.AND P0, PT, R12, RZ, PT ;  /* 0x000000ff0c00720c */ /* 0x001fc80003f05070 */
[----:B------:R-:W-:-:S13]  /*0940*/  ISETP.NE.AND.EX P0, PT, R13, RZ, PT, P0 ;  /* 0x000000ff0d00720c */ /* 0x000fda0003f05300 */
[----:B-12---:R-:W-:Y:S05]  /*0950*/  @!P0 BRA `(.L_x_6) ;  /* 0x0000000000288947 */ /* 0x006fea0003800000 */
[----:B------:R-:W0:Y:S02]  /*0960*/  LDC R9, c[0x0][0x634] ;  /* 0x00018d00ff097b82 */ /* 0x000e240000000800 */
[----:B0-----:R-:W-:-:S05]  /*0970*/  IADD3 R9, P0, R16, R9, RZ ;  /* 0x0000000910097210 */ /* 0x001fca0007f1e0ff */
[----:B------:R-:W-:-:S04]  /*0980*/  IMAD.X R11, RZ, RZ, R17, P0 ;  /* 0x000000ffff0b7224 */ /* 0x000fc800000e0611 */
[----:B------:R-:W-:-:S04]  /*0990*/  IMAD.WIDE.U32 R4, R11, R12, RZ ;  /* 0x0000000c0b047225 */ /* 0x000fc800078e00ff */
[----:B------:R-:W-:-:S04]  /*09a0*/  IMAD.WIDE.U32 R6, P0, R9, R13, R4 ;  /* 0x0000000d09067225 */ /* 0x000fc80007800004 */
[----:B------:R-:W-:-:S04]  /*09b0*/  IMAD.WIDE.U32 R4, R9, R12, RZ ;  /* 0x0000000c09047225 */ /* 0x000fc800078e00ff */
[----:B------:R-:W-:Y:S01]  /*09c0*/  IMAD.X R9, RZ, RZ, RZ, P0 ;  /* 0x000000ffff097224 */ /* 0x000fe200000e06ff */
[----:B------:R-:W-:Y:S01]  /*09d0*/  IADD3 RZ, P0, R5, R6, RZ ;  /* 0x0000000605ff7210 */ /* 0x000fe20007f1e0ff */
[----:B------:R-:W-:-:S04]  /*09e0*/  IMAD.MOV.U32 R8, RZ, RZ, R7 ;  /* 0x000000ffff087224 */ /* 0x000fc800078e0007 */
[----:B------:R-:W-:-:S08]  /*09f0*/  IMAD.WIDE.U32.X R4, R11, R13, R8, P0 ;  /* 0x0000000d0b047225 */ /* 0x000fd000000e0408 */
.L_x_6:
[-CC-:B------:R-:W-:Y:S01]  /*0a00*/  SHF.R.U64 R24, R4, R10.reuse, R5.reuse ;  /* 0x0000000a04187219 */ /* 0x180fe20000001205 */
[----:B------:R-:W0:Y:S01]  /*0a10*/  LDC R8, c[0x0][0x618] ;  /* 0x00018600ff087b82 */ /* 0x000e220000000800 */
[----:B------:R-:W-:Y:S01]  /*0a20*/  SHF.R.U32.HI R4, RZ, R10, R5 ;  /* 0x0000000aff047219 */ /* 0x000fe20000011605 */
[----:B------:R-:W-:Y:S01]  /*0a30*/  ULDC UR4, c[0x0][0x150] ;  /* 0x0000540000047ab9 */ /* 0x000fe20000000800 */
[----:B------:R-:W-:Y:S01]  /*0a40*/  IADD3 R9, P0, RZ, -R24, RZ ;  /* 0x80000018ff097210 */ /* 0x000fe20007f1e0ff */
[----:B------:R-:W-:Y:S01]  /*0a50*/  IMAD.MOV.U32 R5, RZ, RZ, R17 ;  /* 0x000000ffff057224 */ /* 0x000fe200078e0011 */
[----:B------:R-:W-:-:S03]  /*0a60*/  I2FP.F32.U32 R3, R2 ;  /* 0x0000000200037245 */ /* 0x000fc60000201000 */
[----:B------:R-:W1:Y:S01]  /*0a70*/  LDC.64 R18, c[0x0][0x640] ;  /* 0x00019000ff127b82 */ /* 0x000e620000000a00 */
[----:B------:R-:W-:Y:S02]  /*0a80*/  IMAD.X R11, RZ, RZ, ~R4, P0 ;  /* 0x000000ffff0b7224 */ /* 0x000fe400000e0e04 */
[----:B------:R-:W-:Y:S01]  /*0a90*/  FMUL R3, R3, UR4 ;  /* 0x0000000403037c20 */ /* 0x000fe20008400000 */
[----:B------:R-:W-:Y:S01]  /*0aa0*/  IMAD.MOV.U32 R4, RZ, RZ, R16 ;  /* 0x000000ffff047224 */ /* 0x000fe200078e0010 */
[----:B------:R-:W-:Y:S01]  /*0ab0*/  ULDC UR4, c[0x0][0x154] ;  /* 0x0000550000047ab9 */ /* 0x000fe20000000800 */
[-C--:B------:R-:W-:Y:S02]  /*0ac0*/  IMAD R6, R11, R14.reuse, RZ ;  /* 0x0000000e0b067224 */ /* 0x080fe400078e02ff */
[C---:B------:R-:W-:Y:S01]  /*0ad0*/  IMAD.WIDE.U32 R4, R9.reuse, R14, R4 ;  /* 0x0000000e09047225 */ /* 0x040fe200078e0004 */
[----:B------:R-:W2:Y:S01]  /*0ae0*/  LDC R10, c[0x0][0x608] ;  /* 0x00018200ff0a7b82 */ /* 0x000ea20000000800 */
[----:B------:R-:W3:Y:S02]  /*0af0*/  F2I.U32.TRUNC.NTZ R3, R3 ;  /* 0x0000000300037305 */ /* 0x000ee4000020f000 */
[----:B------:R-:W-:-:S04]  /*0b00*/  IMAD R9, R9, R15, R6 ;  /* 0x0000000f09097224 */ /* 0x000fc800078e0206 */
[----:B------:R-:W-:Y:S01]  /*0b10*/  IMAD.IADD R5, R5, 0x1, R9 ;  /* 0x0000000105057824 */ /* 0x000fe200078e0209 */
[----:B------:R-:W4:Y:S01]  /*0b20*/  LDC R7, c[0x0][0x144] ;  /* 0x00005100ff077b82 */ /* 0x000f220000000800 */
[----:B------:R-:W-:-:S03]  /*0b30*/  IMAD.MOV.U32 R9, RZ, RZ, 0x1 ;  /* 0x00000001ff097424 */ /* 0x000fc600078e00ff */
[----:B0-----:R-:W-:Y:S02]  /*0b40*/  SHF.R.U64 R12, R4, R8, R5 ;  /* 0x00000008040c7219 */ /* 0x001fe40000001205 */
[----:B------:R-:W-:Y:S02]  /*0b50*/  I2FP.F32.U32 R4, R0 ;  /* 0x0000000000047245 */ /* 0x000fe40000201000 */
[----:B------:R-:W0:Y:S01]  /*0b60*/  LDC R14, c[0x0][0x658] ;  /* 0x00019600ff0e7b82 */ /* 0x000e220000000800 */
[----:B-1----:R-:W-:Y:S01]  /*0b70*/  ISETP.NE.U32.AND P0, PT, R18, RZ, PT ;  /* 0x000000ff1200720c */ /* 0x002fe20003f05070 */
[----:B---3--:R-:W-:Y:S02]  /*0b80*/  IMAD.MOV R6, RZ, RZ, -R3 ;  /* 0x000000ffff067224 */ /* 0x008fe400078e0a03 */
[----:B------:R-:W-:Y:S01]  /*0b90*/  FMUL R4, R4, UR4 ;  /* 0x0000000404047c20 */ /* 0x000fe20008400000 */
[----:B------:R-:W-:Y:S01]  /*0ba0*/  SHF.R.U32.HI R3, RZ, R8, R5 ;  /* 0x00000008ff037219 */ /* 0x000fe20000011605 */
[----:B------:R-:W-:Y:S01]  /*0bb0*/  IMAD.MOV.U32 R5, RZ, RZ, -0x1 ;  /* 0xffffffffff057424 */ /* 0x000fe200078e00ff */
[----:B------:R-:W-:Y:S01]  /*0bc0*/  ISETP.NE.AND.EX P0, PT, R19, RZ, PT, P0 ;  /* 0x000000ff1300720c */ /* 0x000fe20003f05300 */
[----:B------:R1:W3:Y:S01]  /*0bd0*/  F2I.U32.TRUNC.NTZ R11, R4 ;  /* 0x00000004000b7305 */ /* 0x0002e2000020f000 */
[----:B------:R-:W1:Y:S01]  /*0be0*/  LDC R13, c[0x0][0x148] ;  /* 0x00005200ff0d7b82 */ /* 0x000e620000000800 */
[----:B--2---:R-:W-:-:S02]  /*0bf0*/  SHF.R.U64 R23, R12, R10, R3 ;  /* 0x0000000a0c177219 */ /* 0x004fc40000001203 */
[----:B------:R-:W-:-:S05]  /*0c00*/  SHF.R.U32.HI R3, RZ, R10, R3 ;  /* 0x0000000aff037219 */ /* 0x000fca0000011603 */
[----:B------:R-:W2:Y:S01]  /*0c10*/  LDC R17, c[0x0][0x600] ;  /* 0x00018000ff117b82 */ /* 0x000ea20000000800 */
[----:B----4-:R-:W-:-:S07]  /*0c20*/  IMAD R8, R7, R6, R2 ;  /* 0x0000000607087224 */ /* 0x010fce00078e0202 */
[----:B------:R-:W4:Y:S01]  /*0c30*/  LDC R16, c[0x0][0x648] ;  /* 0x00019200ff107b82 */ /* 0x000f220000000800 */
[-C--:B0-----:R-:W-:Y:S02]  /*0c40*/  SHF.L.U32 R2, R5, R14.reuse, RZ ;  /* 0x0000000e05027219 */ /* 0x081fe400000006ff */
[--C-:B------:R-:W-:Y:S02]  /*0c50*/  SHF.R.U64 R22, R23, R14, R3.reuse ;  /* 0x0000000e17167219 */ /* 0x100fe40000001203 */
[----:B------:R-:W-:Y:S02]  /*0c60*/  LOP3.LUT R10, RZ, R2, RZ, 0x33, !PT ;  /* 0x00000002ff0a7212 */ /* 0x000fe400078e33ff */
[-C--:B------:R-:W-:Y:S01]  /*0c70*/  SHF.R.U32.HI R3, RZ, R14.reuse, R3 ;  /* 0x0000000eff037219 */ /* 0x080fe20000011603 */
[----:B------:R-:W0:Y:S01]  /*0c80*/  LDC R21, c[0x0][0x638] ;  /* 0x00018e00ff157b82 */ /* 0x000e220000000800 */
[----:B------:R-:W-:Y:S01]  /*0c90*/  SHF.L.U32 R9, R9, R14, RZ ;  /* 0x0000000e09097219 */ /* 0x000fe200000006ff */
[----:B------:R-:W-:-:S06]  /*0ca0*/  IMAD.MOV.U32 R2, RZ, RZ, R22 ;  /* 0x000000ffff027224 */ /* 0x000fcc00078e0016 */
[----:B------:R-:W0:Y:S01]  /*0cb0*/  LDC R20, c[0x0][0x610] ;  /* 0x00018400ff147b82 */ /* 0x000e220000000800 */
[----:B-1-3--:R-:W-:Y:S05]  /*0cc0*/  @!P0 BRA `(.L_x_7) ;  /* 0x0000000000288947 */ /* 0x00afea0003800000 */
[----:B------:R-:W1:Y:S02]  /*0cd0*/  LDC R7, c[0x0][0x64c] ;  /* 0x00019300ff077b82 */ /* 0x000e640000000800 */
[----:B-1----:R-:W-:-:S05]  /*0ce0*/  IADD3 R7, P0, R22, R7, RZ ;  /* 0x0000000716077210 */ /* 0x002fca0007f1e0ff */
        /* <DEDUP_REMOVED lines=8> */
.L_x_7:
[----:B----4-:R-:W-:Y:S01]  /*0d70*/  SHF.R.U64 R2, R2, R16, R3 ;  /* 0x0000001002027219 */ /* 0x010fe20000001203 */
[----:B--2---:R-:W-:Y:S01]  /*0d80*/  VIADD R3, R17, 0xffffffff ;  /* 0xffffffff11037836 */ /* 0x004fe20000000000 */
[----:B------:R-:W-:Y:S01]  /*0d90*/  LOP3.LUT R10, R23, R10, RZ, 0xc0, !PT ;  /* 0x0000000a170a7212 */ /* 0x000fe200078ec0ff */
[----:B------:R-:W-:Y:S01]  /*0da0*/  IMAD.MOV R11, RZ, RZ, -R11 ;  /* 0x000000ffff0b7224 */ /* 0x000fe200078e0a0b */
[----:B------:R-:W-:Y:S01]  /*0db0*/  R2UR UR22, R24 ;  /* 0x00000000181672ca */ /* 0x000fe200000e0000 */
[----:B------:R-:W-:Y:S01]  /*0dc0*/  IMAD.MOV R4, RZ, RZ, -R2 ;  /* 0x000000ffff047224 */ /* 0x000fe200078e0a02 */
[----:B------:R-:W-:Y:S01]  /*0dd0*/  LOP3.LUT R3, R12, R3, RZ, 0xc0, !PT ;  /* 0x000000030c037212 */ /* 0x000fe200078ec0ff */
[----:B------:R-:W-:Y:S02]  /*0de0*/  @P4 IMAD R8, R13, R11, R0 ;  /* 0x0000000b0d084224 */ /* 0x000fe400078e0200 */
[----:B------:R-:W-:Y:S02]  /*0df0*/  IMAD R9, R9, R2, R10 ;  /* 0x0000000209097224 */ /* 0x000fe400078e020a */
[----:B0-----:R-:W-:-:S02]  /*0e00*/  IMAD R0, R4, R21, R22 ;  /* 0x0000001504007224 */ /* 0x001fc400078e0216 */
[----:B------:R-:W-:Y:S02]  /*0e10*/  IMAD R8, R9, R20, R8 ;  /* 0x0000001409087224 */ /* 0x000fe400078e0208 */
[----:B------:R-:W-:Y:S02]  /*0e20*/  IMAD R3, R0, R17, R3 ;  /* 0x0000001100037224 */ /* 0x000fe400078e0203 */
[----:B------:R-:W-:-:S03]  /*0e30*/  IMAD.MOV.U32 R4, RZ, RZ, 0x1 ;  /* 0x00000001ff047424 */ /* 0x000fc600078e00ff */
[----:B------:R-:W-:Y:S02]  /*0e40*/  SEL R2, R3, R8, !P4 ;  /* 0x0000000803027207 */ /* 0x000fe40006000000 */
[----:B------:R-:W-:-:S03]  /*0e50*/  SEL R0, R8, R3, !P4 ;  /* 0x0000000308007207 */ /* 0x000fc60006000000 */
[----:B------:R0:W-:Y:S04]  /*0e60*/  STL [R1+0x80], R2 ;  /* 0x0000800201007387 */ /* 0x0001e80000100800 */
[----:B------:R0:W-:Y:S02]  /*0e70*/  STL [R1+0x84], R0 ;  /* 0x0000840001007387 */ /* 0x0001e40000100800 */
.L_x_5:
[----:B------:R-:W-:-:S08]  /*0e80*/  NOP ;  /* 0x0000000000007918 */ /* 0x000fd00000000000 */
[----:B------:R-:W1:Y:S02]  /*0e90*/  USETMAXREG.TRY_ALLOC.CTAPOOL UP0, 0xe8 ;  /* 0x000000e8000079c8 */ /* 0x000e640008000600 */
[----:B-1----:R-:W-:-:S13]  /*0ea0*/  PLOP3.LUT P0, PT, PT, PT, UP0, 0x80, 0x0 ;  /* 0x000000000000781c */ /* 0x002fda0003f0f008 */
[----:B------:R-:W-:Y:S05]  /*0eb0*/  @!P0 BRA `(.L_x_5) ;  /* 0xfffffffc00f08947 */ /* 0x000fea000383ffff */
[----:B------:R-:W-:Y:S01]  /*0ec0*/  ULDC.64 UR4, c[0x0][0x598] ;  /* 0x0001660000047ab9 */ /* 0x000fe20000000a00 */
[----:B------:R-:W-:Y:S01]  /*0ed0*/  ULDC.64 UR16, c[0x0][0x208] ;  /* 0x0000820000107ab9 */ /* 0x000fe20000000a00 */
[----:B------:R-:W-:-:S04]  /*0ee0*/  ISETP.NE.U32.AND P0, PT, RZ, UR4, PT ;  /* 0x00000004ff007c0c */ /* 0x000fc8000bf05070 */
[----:B------:R-:W-:-:S13]  /*0ef0*/  ISETP.NE.AND.EX P0, PT, RZ, UR5, PT, P0 ;  /* 0x00000005ff007c0c */ /* 0x000fda000bf05300 */
[----:B------:R-:W-:Y:S05]  /*0f00*/  @!P0 BRA `(.L_x_8) ;  /* 0x0000000000208947 */ /* 0x000fea0003800000 */
[----:B0-----:R-:W0:Y:S02]  /*0f10*/  LDC.64 R2, c[0x0][0x598] ;  /* 0x00016600ff027b82 */ /* 0x001e240000000a00 */
[----:B0-----:R-:W2:Y:S02]  /*0f20*/  LDG.E.64 R2, desc[UR16][R2.64] ;  /* 0x0000001002027981 */ /* 0x001ea4000c1e1b00 */
[----:B--2---:R-:W-:-:S04]  /*0f30*/  ISETP.NE.U32.AND P0, PT, R2, RZ, PT ;  /* 0x000000ff0200720c */ /* 0x004fc80003f05070 */
[----:B------:R-:W-:-:S13]  /*0f40*/  ISETP.NE.AND.EX P0, PT, R3, RZ, PT, P0 ;  /* 0x000000ff0300720c */ /* 0x000fda0003f05300 */
[----:B------:R-:W-:Y:S05]  /*0f50*/  @!P0 BRA `(.L_x_8) ;  /* 0x00000000000c8947 */ /* 0x000fea0003800000 */
[----:B------:R-:W2:Y:S02]  /*0f60*/  LD.E R2, desc[UR16][R2.64] ;  /* 0x0000001002027980 */ /* 0x000ea4000c101900 */
[----:B--2---:R-:W-:Y:S01]  /*0f70*/  R2UR UR20, R2 ;  /* 0x00000000021472ca */ /* 0x004fe200000e0000 */
[----:B------:R-:W-:-:S14]  /*0f80*/  BRA `(.L_x_9) ;  /* 0x0000000000247947 */ /* 0x000fdc0003800000 */
.L_x_8:
[----:B------:R-:W-:Y:S02]  /*0f90*/  ULDC.64 UR4, c[0x0][0x588] ;  /* 0x0001620000047ab9 */ /* 0x000fe40000000a00 */
[----:B------:R-:W-:-:S04]  /*0fa0*/  ISETP.NE.U32.AND P0, PT, RZ, UR4, PT ;  /* 0x00000004ff007c0c */ /* 0x000fc8000bf05070 */
[----:B------:R-:W-:-:S13]  /*0fb0*/  ISETP.NE.AND.EX P0, PT, RZ, UR5, PT, P0 ;  /* 0x00000005ff007c0c */ /* 0x000fda000bf05300 */
[----:B------:R-:W-:Y:S05]  /*0fc0*/  @!P0 BRA `(.L_x_10) ;  /* 0x0000000000108947 */ /* 0x000fea0003800000 */
[----:B0-----:R-:W0:Y:S02]  /*0fd0*/  LDC.64 R2, c[0x0][0x588] ;  /* 0x00016200ff027b82 */ /* 0x001e240000000a00 */
[----:B0-----:R-:W2:Y:S02]  /*0fe0*/  LDG.E R2, desc[UR16][R2.64] ;  /* 0x0000001002027981 */ /* 0x001ea4000c1e1900 */
[----:B--2---:R-:W-:Y:S01]  /*0ff0*/  R2UR UR20, R2 ;  /* 0x00000000021472ca */ /* 0x004fe200000e0000 */
[----:B------:R-:W-:-:S14]  /*1000*/  BRA `(.L_x_9) ;  /* 0x0000000000047947 */ /* 0x000fdc0003800000 */
.L_x_10:
[----:B------:R-:W-:-:S05]  /*1010*/  ULDC UR20, c[0x0][0x580] ;  /* 0x0001600000147ab9 */ /* 0x000fca0000000800 */
.L_x_9:
[----:B------:R-:W-:Y:S02]  /*1020*/  ULDC.64 UR4, c[0x0][0x5a0] ;  /* 0x0001680000047ab9 */ /* 0x000fe40000000a00 */
        /* <DEDUP_REMOVED lines=11> */
.L_x_11:
        /* <DEDUP_REMOVED lines=8> */
.L_x_13:
[----:B------:R-:W-:-:S05]  /*1160*/  ULDC UR21, c[0x0][0x584] ;  /* 0x0001610000157ab9 */ /* 0x000fca0000000800 */
.L_x_12:
[----:B------:R-:W-:-:S13]  /*1170*/  LOP3.LUT P0, RZ, R4, 0xff, RZ, 0xc0, !PT ;  /* 0x000000ff04ff7812 */ /* 0x000fda000780c0ff */
[----:B------:R-:W-:Y:S05]  /*1180*/  @!P0 EXIT ;  /* 0x000000000000894d */ /* 0x000fea0003800000 */
[----:B------:R-:W-:Y:S01]  /*1190*/  ULDC UR4, c[0x0][0x28c] ;  /* 0x0000a30000047ab9 */ /* 0x000fe20000000800 */
[----:B------:R-:W-:Y:S02]  /*11a0*/  ULOP3.LUT UR23, UR13, 0x1, URZ, 0xfc, !UPT ;  /* 0x000000010d177892 */ /* 0x000fe4000f8efc3f */
[----:B------:R-:W-:-:S04]  /*11b0*/  UIADD3 UR4, UR4, 0x1f, URZ ;  /* 0x0000001f04047890 */ /* 0x000fc8000fffe03f */
[----:B------:R-:W-:-:S04]  /*11c0*/  USHF.R.S32.HI UR5, URZ, 0x1f, UR4 ;  /* 0x0000001f3f057899 */ /* 0x000fc80008011404 */
[----:B------:R-:W-:-:S03]  /*11d0*/  ULEA.HI UR5, UR5, UR4, URZ, 0x5 ;  /* 0x0000000405057291 */ /* 0x000fc6000f8f283f */
[----:B------:R-:W-:Y:S01]  /*11e0*/  UMOV UR4, URZ ;  /* 0x0000003f00047c82 */ /* 0x000fe20008000000 */
[----:B------:R-:W-:-:S03]  /*11f0*/  USHF.R.S32.HI UR12, URZ, 0x5, UR5 ;  /* 0x000000053f0c7899 */ /* 0x000fc60008011405 */
[----:B------:R-:W-:-:S09]  /*1200*/  UMOV UR5, URZ ;  /* 0x0000003f00057c82 */ /* 0x000fd20008000000 */
.L_x_294:
[----:B0-----:R-:W0:Y:S01]  /*1210*/  S2R R0, SR_TID.X ;  /* 0x0000000000007919 */ /* 0x001e220000002100 */
[----:B-1----:R-:W1:Y:S01]  /*1220*/  S2UR UR11, SR_CgaCtaId ;  /* 0x00000000000b79c3 */ /* 0x002e620000008800 */
[----:B------:R-:W-:Y:S01]  /*1230*/  UMOV UR14, 0x400 ;  /* 0x00000400000e7882 */ /* 0x000fe20000000000 */
[----:B------:R-:W-:Y:S01]  /*1240*/  UMOV UR6, URZ ;  /* 0x0000003f00067c82 */ /* 0x000fe20008000000 */
[----:B------:R-:W-:Y:S01]  /*1250*/  STL [R1+0x74], RZ ;  /* 0x000074ff01007387 */ /* 0x000fe20000100800 */
[----:B------:R-:W-:Y:S01]  /*1260*/  UMOV UR7, URZ ;  /* 0x0000003f00077c82 */ /* 0x000fe20008000000 */
[----:B------:R-:W-:Y:S01]  /*1270*/  UMOV UR8, URZ ;  /* 0x0000003f00087c82 */ /* 0x000fe20008000000 */
[----:B------:R-:W-:Y:S01]  /*1280*/  UMOV UR18, UR5 ;  /* 0x0000000500127c82 */ /* 0x000fe20008000000 */
[----:B------:R-:W-:Y:S01]  /*1290*/  STL [R1+0x70], RZ ;  /* 0x000070ff01007387 */ /* 0x000fe20000100800 */
[----:B--2---:R-:W2:Y:S01]  /*12a0*/  LDC R2, c[0x0][0x28c] ;  /* 0x0000a300ff027b82 */ /* 0x004ea20000000800 */
[----:B------:R-:W-:-:S02]  /*12b0*/  CS2R R4, SRZ ;  /* 0x0000000000047805 */ /* 0x000fc4000001ff00 */
[----:B------:R-:W-:Y:S01]  /*12c0*/  CS2R R6, SRZ ;  /* 0x0000000000067805 */ /* 0x000fe2000001ff00 */
[----:B------:R-:W-:Y:S01]  /*12d0*/  STL [R1+0x6c], RZ ;  /* 0x00006cff01007387 */ /* 0x000fe20000100800 */
[----:B------:R-:W-:Y:S02]  /*12e0*/  CS2R R8, SRZ ;  /* 0x0000000000087805 */ /* 0x000fe4000001ff00 */
[----:B------:R-:W-:Y:S02]  /*12f0*/  CS2R R10, SRZ ;  /* 0x00000000000a7805 */ /* 0x000fe4000001ff00 */
[----:B------:R-:W-:Y:S01]  /*1300*/  CS2R R12, SRZ ;  /* 0x00000000000c7805 */ /* 0x000fe2000001ff00 */
[----:B------:R-:W-:Y:S01]  /*1310*/  STL [R1+0x68], RZ ;  /* 0x000068ff01007387 */ /* 0x000fe20000100800 */
[----:B------:R-:W-:Y:S02]  /*1320*/  CS2R R14, SRZ ;  /* 0x00000000000e7805 */ /* 0x000fe4000001ff00 */
[----:B------:R-:W-:-:S02]  /*1330*/  CS2R R16, SRZ ;  /* 0x0000000000107805 */ /* 0x000fc4000001ff00 */
[----:B------:R-:W-:Y:S01]  /*1340*/  CS2R R18, SRZ ;  /* 0x0000000000127805 */ /* 0x000fe2000001ff00 */
[----:B------:R-:W-:Y:S01]  /*1350*/  STL [R1+0x64], RZ ;  /* 0x000064ff01007387 */ /* 0x000fe20000100800 */
[----:B------:R-:W-:Y:S02]  /*1360*/  CS2R R20, SRZ ;  /* 0x0000000000147805 */ /* 0x000fe4000001ff00 */
[----:B------:R-:W-:Y:S02]  /*1370*/  CS2R R22, SRZ ;  /* 0x0000000000167805 */ /* 0x000fe4000001ff00 */
[----:B------:R-:W-:Y:S01]  /*1380*/  CS2R R152, SRZ ;  /* 0x0000000000987805 */ /* 0x000fe2000001ff00 */
[----:B------:R-:W-:Y:S01]  /*1390*/  STL [R1+0x60], RZ ;  /* 0x000060ff01007387 */ /* 0x000fe20000100800 */
[----:B-1----:R-:W-:Y:S01]  /*13a0*/  ULEA UR14, UR11, UR14, 0x18 ;  /* 0x0000000e0b0e7291 */ /* 0x002fe2000f8ec03f */
[----:B------:R-:W-:Y:S02]  /*13b0*/  CS2R R154, SRZ ;  /* 0x00000000009a7805 */ /* 0x000fe4000001ff00 */
[----:B------:R-:W-:Y:S01]  /*13c0*/  CS2R R156, SRZ ;  /* 0x00000000009c7805 */ /* 0x000fe2000001ff00 */
[----:B------:R-:W-:Y:S01]  /*13d0*/  STL [R1+0x5c], RZ ;  /* 0x00005cff01007387 */ /* 0x000fe20000100800 */
[----:B------:R-:W-:-:S02]  /*13e0*/  CS2R R158, SRZ ;  /* 0x00000000009e7805 */ /* 0x000fc4000001ff00 */
[----:B------:R-:W-:Y:S02]  /*13f0*/  CS2R R160, SRZ ;  /* 0x0000000000a07805 */ /* 0x000fe4000001ff00 */
[----:B------:R-:W-:Y:S02]  /*1400*/  CS2R R162, SRZ ;  /* 0x0000000000a27805 */ /* 0x000fe4000001ff00 */
[----:B0-----:R-:W-:Y:S01]  /*1410*/  LOP3.LUT R0, R0, 0x80, RZ, 0xc0, !PT ;  /* 0x0000008000007812 */ /* 0x001fe200078ec0ff */
[----:B------:R-:W-:Y:S01]  /*1420*/  STL [R1+0x58], RZ ;  /* 0x000058ff01007387 */ /* 0x000fe20000100800 */
[----:B--2---:R-:W-:Y:S02]  /*1430*/  ISETP.GE.AND P0, PT, R2, 0x1, PT ;  /* 0x000000010200780c */ /* 0x004fe40003f06270 */
[----:B------:R-:W-:Y:S02]  /*1440*/  CS2R R2, SRZ ;  /* 0x0000000000027805 */ /* 0x000fe4000001ff00 */
[----:B------:R-:W-:Y:S01]  /*1450*/  SHF.R.U32.HI R0, RZ, 0x7, R0 ;  /* 0x00000007ff007819 */ /* 0x000fe20000011600 */
[----:B------:R-:W-:Y:S01]  /*1460*/  STL [R1+0x54], RZ ;  /* 0x000054ff01007387 */ /* 0x000fe20000100800 */
[----:B------:R-:W-:-:S02]  /*1470*/  CS2R R164, SRZ ;  /* 0x0000000000a47805 */ /* 0x000fc4000001ff00 */
[----:B------:R-:W-:Y:S02]  /*1480*/  CS2R R166, SRZ ;  /* 0x0000000000a67805 */ /* 0x000fe4000001ff00 */
[----:B------:R-:W-:Y:S01]  /*1490*/  CS2R R168, SRZ ;  /* 0x0000000000a87805 */ /* 0x000fe2000001ff00 */
[----:B------:R-:W-:Y:S01]  /*14a0*/  STL [R1+0x50], RZ ;  /* 0x000050ff01007387 */ /* 0x000fe20000100800 */
[----:B------:R-:W-:Y:S02]  /*14b0*/  CS2R R170, SRZ ;  /* 0x0000000000aa7805 */ /* 0x000fe4000001ff00 */
[----:B------:R-:W-:Y:S02]  /*14c0*/  CS2R R172, SRZ ;  /* 0x0000000000ac7805 */ /* 0x000fe4000001ff00 */
[----:B------:R-:W-:Y:S01]  /*14d0*/  CS2R R174, SRZ ;  /* 0x0000000000ae7805 */ /* 0x000fe2000001ff00 */
[----:B------:R-:W0:Y:S01]  /*14e0*/  SHFL.IDX PT, R0, R0, RZ, 0x1f ;  /* 0x00001fff00007589 */ /* 0x000e2200000e0000 */
[----:B------:R-:W-:-:S02]  /*14f0*/  CS2R R176, SRZ ;  /* 0x0000000000b07805 */ /* 0x000fc4000001ff00 */
[----:B------:R-:W-:Y:S02]  /*1500*/  CS2R R178, SRZ ;  /* 0x0000000000b27805 */ /* 0x000fe4000001ff00 */
[----:B------:R-:W-:Y:S01]  /*1510*/  CS2R R180, SRZ ;  /* 0x0000000000b47805 */ /* 0x000fe2000001ff00 */
[----:B------:R1:W-:Y:S01]  /*1520*/  STL [R1+0x4c], RZ ;  /* 0x00004cff01007387 */ /* 0x0003e20000100800 */
[----:B------:R-:W-:Y:S02]  /*1530*/  CS2R R182, SRZ ;  /* 0x0000000000b67805 */ /* 0x000fe4000001ff00 */
[----:B------:R-:W-:Y:S02]  /*1540*/  CS2R R184, SRZ ;  /* 0x0000000000b87805 */ /* 0x000fe4000001ff00 */
[----:B------:R-:W-:Y:S01]  /*1550*/  CS2R R186, SRZ ;  /* 0x0000000000ba7805 */ /* 0x000fe2000001ff00 */
[----:B------:R1:W-:Y:S01]  /*1560*/  STL [R1+0x48], RZ ;  /* 0x000048ff01007387 */ /* 0x0003e20000100800 */
        /* <DEDUP_REMOVED lines=14> */
[----:B------:R-:W-:Y:S02]  /*1650*/  CS2R R210, SRZ ;  /* 0x0000000000d27805 */ /* 0x000fe4000001ff00 */
[----:B0-----:R-:W-:Y:S01]  /*1660*/  R2UR UR9, R0 ;  /* 0x00000000000972ca */ /* 0x001fe200000e0000 */
[----:B------:R1:W-:Y:S01]  /*1670*/  STL [R1+0x38], RZ ;  /* 0x000038ff01007387 */ /* 0x0003e20000100800 */
[----:B------:R-:W-:Y:S01]  /*1680*/  IMAD.MOV.U32 R0, RZ, RZ, RZ ;  /* 0x000000ffff007224 */ /* 0x000fe200078e00ff */
[----:B------:R-:W-:-:S02]  /*1690*/  CS2R R212, SRZ ;  /* 0x0000000000d47805 */ /* 0x000fc4000001ff00 */
[----:B------:R-:W-:Y:S01]  /*16a0*/  CS2R R214, SRZ ;  /* 0x0000000000d67805 */ /* 0x000fe2000001ff00 */
[----:B------:R1:W-:Y:S01]  /*16b0*/  STL [R1+0x34], RZ ;  /* 0x000034ff01007387 */ /* 0x0003e20000100800 */
[----:B------:R-:W-:Y:S02]  /*16c0*/  CS2R R216, SRZ ;  /* 0x0000000000d87805 */ /* 0x000fe4000001ff00 */
[----:B------:R-:W-:Y:S02]  /*16d0*/  CS2R R218, SRZ ;  /* 0x0000000000da7805 */ /* 0x000fe4000001ff00 */
[----:B------:R-:W-:Y:S01]  /*16e0*/  CS2R R220, SRZ ;  /* 0x0000000000dc7805 */ /* 0x000fe2000001ff00 */
[----:B------:R1:W-:Y:S01]  /*16f0*/  STL [R1+0x30], RZ ;  /* 0x000030ff01007387 */ /* 0x0003e20000100800 */
[----:B------:R-:W-:Y:S02]  /*1700*/  CS2R R222, SRZ ;  /* 0x0000000000de7805 */ /* 0x000fe4000001ff00 */
[----:B------:R-:W-:Y:S01]  /*1710*/  CS2R R224, SRZ ;  /* 0x0000000000e07805 */ /* 0x000fe2000001ff00 */
[----:B------:R-:W-:Y:S01]  /*1720*/  IMAD.MOV.U32 R226, RZ, RZ, RZ ;  /* 0x000000ffffe27224 */ /* 0x000fe200078e00ff */
[----:B------:R1:W-:Y:S01]  /*1730*/  STL [R1+0x2c], RZ ;  /* 0x00002cff01007387 */ /* 0x0003e20000100800 */
[----:B------:R-:W-:Y:S01]  /*1740*/  ULEA.HI UR10, UR9, UR9, URZ, 0x1 ;  /* 0x00000009090a7291 */ /* 0x000fe2000f8f083f */
[----:B------:R-:W-:Y:S01]  /*1750*/  IMAD.U32 R227, RZ, RZ, UR4 ;  /* 0x00000004ffe37e24 */ /* 0x000fe2000f8e00ff */
[----:B------:R-:W-:Y:S01]  /*1760*/  CS2R R88, SRZ ;  /* 0x0000000000587805 */ /* 0x000fe2000001ff00 */
[----:B------:R1:W-:Y:S01]  /*1770*/  STL [R1+0x28], RZ ;  /* 0x000028ff01007387 */ /* 0x0003e20000100800 */
[----:B------:R-:W-:Y:S01]  /*1780*/  ULOP3.LUT UR10, UR10, 0x1ffffe, URZ, 0xc0, !UPT ;  /* 0x001ffffe0a0a7892 */ /* 0x000fe2000f8ec03f */
[----:B------:R-:W-:-:S02]  /*1790*/  CS2R R90, SRZ ;  /* 0x00000000005a7805 */ /* 0x000fc4000001ff00 */
[----:B------:R-:W-:Y:S01]  /*17a0*/  CS2R R92, SRZ ;  /* 0x00000000005c7805 */ /* 0x000fe2000001ff00 */
[----:B------:R1:W-:Y:S01]  /*17b0*/  STL [R1+0x24], RZ ;  /* 0x000024ff01007387 */ /* 0x0003e20000100800 */
[----:B------:R-:W-:Y:S01]  /*17c0*/  UIADD3 UR10, UR9, -UR10, URZ ;  /* 0x8000000a090a7290 */ /* 0x000fe2000fffe03f */
[----:B------:R-:W-:Y:S02]  /*17d0*/  CS2R R94, SRZ ;  /* 0x00000000005e7805 */ /* 0x000fe4000001ff00 */
[----:B------:R-:W-:Y:S01]  /*17e0*/  CS2R R96, SRZ ;  /* 0x0000000000607805 */ /* 0x000fe2000001ff00 */
[----:B------:R1:W-:Y:S01]  /*17f0*/  STL [R1+0x20], RZ ;  /* 0x000020ff01007387 */ /* 0x0003e20000100800 */
[----:B------:R-:W-:Y:S01]  /*1800*/  ULEA UR10, UR10, UR14, 0xb ;  /* 0x0000000e0a0a7291 */ /* 0x000fe2000f8e583f */
[----:B------:R-:W-:Y:S02]  /*1810*/  CS2R R98, SRZ ;  /* 0x0000000000627805 */ /* 0x000fe4000001ff00 */
[----:B------:R-:W-:Y:S01]  /*1820*/  CS2R R100, SRZ ;  /* 0x0000000000647805 */ /* 0x000fe2000001ff00 */
[----:B------:R1:W-:Y:S01]  /*1830*/  STL [R1+0x1c], RZ ;  /* 0x00001cff01007387 */ /* 0x0003e20000100800 */
[----:B------:R-:W-:Y:S01]  /*1840*/  UIADD3 UR10, UR10, 0x200, URZ ;  /* 0x000002000a0a7890 */ /* 0x000fe2000fffe03f */
[----:B------:R-:W-:-:S02]  /*1850*/  CS2R R102, SRZ ;  /* 0x0000000000667805 */ /* 0x000fc4000001ff00 */
[----:B------:R-:W-:Y:S01]  /*1860*/  CS2R R104, SRZ ;  /* 0x0000000000687805 */ /* 0x000fe2000001ff00 */
[----:B------:R1:W-:Y:S01]  /*1870*/  STL [R1+0x18], RZ ;  /* 0x000018ff01007387 */ /* 0x0003e20000100800 */
[----:B------:R-:W-:Y:S01]  /*1880*/  USHF.R.U32.HI UR10, URZ, 0x4, UR10 ;  /* 0x000000043f0a7899 */ /* 0x000fe2000801160a */
[----:B------:R-:W-:Y:S02]  /*1890*/  CS2R R106, SRZ ;  /* 0x00000000006a7805 */ /* 0x000fe4000001ff00 */
[----:B------:R-:W-:Y:S01]  /*18a0*/  CS2R R108, SRZ ;  /* 0x00000000006c7805 */ /* 0x000fe2000001ff00 */
[----:B------:R1:W-:Y:S01]  /*18b0*/  STL [R1+0x14], RZ ;  /* 0x000014ff01007387 */ /* 0x0003e20000100800 */
[----:B------:R-:W-:Y:S01]  /*18c0*/  ULOP3.LUT UR15, UR10, 0x3fff, URZ, 0xc0, !UPT ;  /* 0x00003fff0a0f7892 */ /* 0x000fe2000f8ec03f */
        /* <DEDUP_REMOVED lines=18> */
[----:B------:R1:W-:Y:S01]  /*19f0*/  STL [R1], RZ ;  /* 0x000000ff01007387 */ /* 0x0003e20000100800 */
[----:B------:R-:W-:-:S02]  /*1a00*/  CS2R R138, SRZ ;  /* 0x00000000008a7805 */ /* 0x000fc4000001ff00 */
[----:B------:R-:W-:Y:S02]  /*1a10*/  CS2R R140, SRZ ;  /* 0x00000000008c7805 */ /* 0x000fe4000001ff00 */
[----:B------:R-:W-:Y:S02]  /*1a20*/  CS2R R142, SRZ ;  /* 0x00000000008e7805 */ /* 0x000fe4000001ff00 */
[----:B------:R-:W-:Y:S02]  /*1a30*/  CS2R R144, SRZ ;  /* 0x0000000000907805 */ /* 0x000fe4000001ff00 */
[----:B------:R-:W-:Y:S02]  /*1a40*/  CS2R R146, SRZ ;  /* 0x0000000000927805 */ /* 0x000fe4000001ff00 */
[----:B------:R-:W-:Y:S02]  /*1a50*/  CS2R R148, SRZ ;  /* 0x0000000000947805 */ /* 0x000fe4000001ff00 */
[----:B------:R-:W-:-:S02]  /*1a60*/  CS2R R150, SRZ ;  /* 0x0000000000967805 */ /* 0x000fc4000001ff00 */
[----:B------:R-:W-:Y:S02]  /*1a70*/  CS2R R24, SRZ ;  /* 0x0000000000187805 */ /* 0x000fe4000001ff00 */
[----:B---34-:R-:W-:Y:S02]  /*1a80*/  CS2R R26, SRZ ;  /* 0x00000000001a7805 */ /* 0x018fe4000001ff00 */
[----:B------:R-:W-:Y:S02]  /*1a90*/  CS2R R28, SRZ ;  /* 0x00000000001c7805 */ /* 0x000fe4000001ff00 */
[----:B------:R-:W-:Y:S02]  /*1aa0*/  CS2R R30, SRZ ;  /* 0x00000000001e7805 */ /* 0x000fe4000001ff00 */
[----:B------:R-:W-:Y:S02]  /*1ab0*/  CS2R R32, SRZ ;  /* 0x0000000000207805 */ /* 0x000fe4000001ff00 */
        /* <DEDUP_REMOVED lines=26> */
[----:B------:R-:W-:Y:S01]  /*1c60*/  CS2R R86, SRZ ;  /* 0x0000000000567805 */ /* 0x000fe2000001ff00 */
[----:B-1----:R-:W-:Y:S06]  /*1c70*/  @!P0 BRA `(.L_x_14) ;  /* 0x0000001000608947 */ /* 0x002fec0003800000 */
[----:B------:R-:W-:-:S06]  /*1c80*/  UISETP.NE.AND UP0, UPT, UR23, 0x3, UPT ;  /* 0x000000031700788c */ /* 0x000fcc000bf05270 */
[----:B------:R-:W-:-:S13]  /*1c90*/  PLOP3.LUT P1, PT, PT, PT, UP0, 0x80, 0x0 ;  /* 0x000000000000781c */ /* 0x000fda0003f2f008 */
[----:B------:R-:W-:Y:S05]  /*1ca0*/  @!P1 BRA `(.L_x_15) ;  /* 0x0000000000049947 */ /* 0x000fea0003800000 */
[----:B------:R-:W-:Y:S01]  /*1cb0*/  BPT.TRAP 0x1 ;  /* 0x000000040000795c */ /* 0x000fe20000300000 */
.L_x_15:
[----:B------:R-:W-:Y:S01]  /*1cc0*/  ULEA UR7, UR5, UR14, 0x3 ;  /* 0x0000000e05077291 */ /* 0x000fe2000f8e183f */
[----:B------:R-:W-:-:S05]  /*1cd0*/  IMAD.U32 R0, RZ, RZ, UR4 ;  /* 0x00000004ff007e24 */ /* 0x000fca000f8e00ff */
[----:B------:R-:W-:-:S04]  /*1ce0*/  SHF.L.U32 R0, R0, 0x1f, RZ ;  /* 0x0000001f00007819 */ /* 0x000fc800000006ff */
[----:B------:R0:W1:Y:S01]  /*1cf0*/  SYNCS.PHASECHK.TRANS64.TRYWAIT P0, [UR7], R0 ;  /* 0x00000000ff0075a7 */ /* 0x0000620008000147 */
[----:B------:R-:W-:Y:S05]  /*1d00*/  @!P1 BRA `(.L_x_16) ;  /* 0x0000000000049947 */ /* 0x000fea0003800000 */
[----:B------:R-:W-:Y:S01]  /*1d10*/  BPT.TRAP 0x1 ;  /* 0x000000040000795c */ /* 0x000fe20000300000 */
.L_x_16:
[----:B------:R2:W-:Y:S01]  /*1d20*/  STL [R1+0x74], RZ ;  /* 0x000074ff01007387 */ /* 0x0005e20000100800 */
[----:B------:R-:W-:Y:S01]  /*1d30*/  UMOV UR6, 0x1 ;  /* 0x0000000100067882 */ /* 0x000fe20000000000 */
[----:B-1----:R-:W-:Y:S05]  /*1d40*/  @P0 BRA `(.L_x_17) ;  /* 0x0000000000080947 */ /* 0x002fea0003800000 */
[----:B------:R-:W1:Y:S02]  /*1d50*/  SYNCS.PHASECHK.TRANS64.TRYWAIT P0, [UR7], R0 ;  /* 0x00000000ff0075a7 */ /* 0x000e640008000147 */
[----:B-1----:R-:W-:Y:S05]  /*1d60*/  @!P0 BRA `(.L_x_18) ;  /* 0x000000ec00408947 */ /* 0x002fea0003800000 */
.L_x_17:
[----:B------:R3:W-:Y:S01]  /*1d70*/  STL [R1+0x70], RZ ;  /* 0x000070ff01007387 */ /* 0x0007e20000100800 */
[----:B------:R-:W-:Y:S01]  /*1d80*/  UIADD3 UR7, UR14, 0x24200, URZ ;  /* 0x000242000e077890 */ /* 0x000fe2000fffe03f */
[----:B------:R-:W-:Y:S01]  /*1d90*/  WARPGROUP.ARRIVE ;  /* 0x00000000000079c5 */ /* 0x000fe20000000000 */
[----:B------:R-:W-:Y:S01]  /*1da0*/  ULOP3.LUT UR8, UR15, 0x10000, URZ, 0xfc, !UPT ;  /* 0x000100000f087892 */ /* 0x000fe2000f8efc3f */
[----:B------:R3:W-:Y:S01]  /*1db0*/  STL [R1+0x6c], RZ ;  /* 0x00006cff01007387 */ /* 0x0007e20000100800 */
[----:B------:R-:W-:Y:S01]  /*1dc0*/  USHF.R.U32.HI UR7, URZ, 0x4, UR7 ;  /* 0x000000043f077899 */ /* 0x000fe20008011607 */
[----:B01----:R-:W-:Y:S01]  /*1dd0*/  IMAD.MOV.U32 R0, RZ, RZ, RZ ;  /* 0x000000ffff007224 */ /* 0x003fe200078e00ff */
[----:B------:R-:W-:Y:S01]  /*1de0*/  ULEA UR8, UR5, UR8, 0x9 ;  /* 0x0000000805087291 */ /* 0x000fe2000f8e483f */
[----:B------:R3:W-:Y:S01]  /*1df0*/  STL [R1+0x68], RZ ;  /* 0x000068ff01007387 */ /* 0x0007e20000100800 */
[----:B------:R-:W-:Y:S01]  /*1e00*/  ULOP3.LUT UR7, UR7, 0x3fff, URZ, 0xc0, !UPT ;  /* 0x00003fff07077892 */ /* 0x000fe2000f8ec03f */
[----:B------:R-:W-:Y:S01]  /*1e10*/  CS2R R2, SRZ ;  /* 0x0000000000027805 */ /* 0x000fe2000001ff00 */
[----:B------:R-:W-:Y:S01]  /*1e20*/  UMOV UR9, 0xc0000010 ;  /* 0xc000001000097882 */ /* 0x000fe20000000000 */
[----:B------:R3:W-:Y:S01]  /*1e30*/  STL [R1+0x64], RZ ;  /* 0x000064ff01007387 */ /* 0x0007e20000100800 */
[----:B------:R-:W-:Y:S01]  /*1e40*/  ULOP3.LUT UR7, UR7, 0x10000, URZ, 0xfc, !UPT ;  /* 0x0001000007077892 */ /* 0x000fe2000f8efc3f */
[----:B------:R-:W-:Y:S01]  /*1e50*/  CS2R R4, SRZ ;  /* 0x0000000000047805 */ /* 0x000fe2000001ff00 */
[----:B------:R-:W-:Y:S01]  /*1e60*/  UMOV UR11, 0xc0000010 ;  /* 0xc0000010000b7882 */ /* 0x000fe20000000000 */
[----:B------:R3:W-:Y:S01]  /*1e70*/  STL [R1+0x60], RZ ;  /* 0x000060ff01007387 */ /* 0x0007e20000100800 */
[----:B------:R-:W-:Y:S01]  /*1e80*/  ULEA UR10, UR5, UR7, 0x8 ;  /* 0x00000007050a7291 */ /* 0x000fe2000f8e403f */
[----:B------:R-:W-:-:S02]  /*1e90*/  CS2R R6, SRZ ;  /* 0x0000000000067805 */ /* 0x000fc4000001ff00 */
[----:B------:R-:W-:Y:S01]  /*1ea0*/  CS2R R8, SRZ ;  /* 0x0000000000087805 */ /* 0x000fe2000001ff00 */
[----:B------:R3:W-:Y:S01]  /*1eb0*/  STL [R1+0x5c], RZ ;  /* 0x00005cff01007387 */ /* 0x0007e20000100800 */
[----:B------:R-:W-:Y:S01]  /*1ec0*/  ULDC UR7, c[0x0][0x50c] ;  /* 0x0001430000077ab9 */ /* 0x000fe20000000800 */
[----:B------:R-:W-:Y:S01]  /*1ed0*/  CS2R R10, SRZ ;  /* 0x00000000000a7805 */ /* 0x000fe2000001ff00 */
[----:B------:R-:W-:Y:S01]  /*1ee0*/  UISETP.NE.AND UP0, UPT, UR7, 0x1, UPT ;  /* 0x000000010700788c */ /* 0x000fe2000bf05270 */
[----:B------:R3:W-:Y:S01]  /*1ef0*/  STL [R1+0x58], RZ ;  /* 0x000058ff01007387 */ /* 0x0007e20000100800 */
[----:B------:R-:W-:Y:S01]  /*1f00*/  CS2R R12, SRZ ;  /* 0x00000000000c7805 */ /* 0x000fe2000001ff00 */
[----:B------:R-:W-:Y:S01]  /*1f10*/  QGMMA.64x128x32.F32.E4M3.E4M3 R88, gdesc[UR8], RZ, !UPT ;  /* 0x01e00000085879f3 */ /* 0x000fe2000c7008ff */
[----:B------:R-:W-:Y:S01]  /*1f20*/  USEL UR7, URZ, 0x1, UP0 ;  /* 0x000000013f077887 */ /* 0x000fe20008000000 */
[----:B------:R3:W-:Y:S01]  /*1f30*/  STL [R1+0x54], RZ ;  /* 0x000054ff01007387 */ /* 0x0007e20000100800 */
[----:B------:R-:W-:Y:S01]  /*1f40*/  UIADD3 UR8, UR8, 0x100, URZ ;  /* 0x0000010008087890 */ /* 0x000fe2000fffe03f */
[----:B------:R-:W-:Y:S01]  /*1f50*/  CS2R R14, SRZ ;  /* 0x00000000000e7805 */ /* 0x000fe2000001ff00 */
[----:B------:R-:W-:Y:S01]  /*1f60*/  UMOV UR9, 0xc0000010 ;  /* 0xc000001000097882 */ /* 0x000fe20000000000 */
[----:B------:R3:W-:Y:S01]  /*1f70*/  STL [R1+0x50], RZ ;  /* 0x000050ff01007387 */ /* 0x0007e20000100800 */
[----:B------:R-:W-:-:S02]  /*1f80*/  ISETP.NE.AND P0, PT, RZ, UR7, PT ;  /* 0x00000007ff007c0c */ /* 0x000fc4000bf05270 */
[----:B------:R-:W-:Y:S02]  /*1f90*/  CS2R R16, SRZ ;  /* 0x0000000000107805 */ /* 0x000fe4000001ff00 */
[----:B------:R-:W-:Y:S01]  /*1fa0*/  CS2R R18, SRZ ;  /* 0x0000000000127805 */ /* 0x000fe2000001ff00 */
[----:B------:R3:W-:Y:S01]  /*1fb0*/  STL [R1+0x4c], RZ ;  /* 0x00004cff01007387 */ /* 0x0007e20000100800 */
[----:B------:R-:W-:Y:S01]  /*1fc0*/  CS2R R20, SRZ ;  /* 0x0000000000147805 */ /* 0x000fe2000001ff00 */
[----:B------:R-:W-:Y:S01]  /*1fd0*/  QGMMA.64x128x32.F32.E4M3.E4M3 R24, gdesc[UR8], RZ, !UPT, gsb0 ;  /* 0x01e00000081879f3 */ /* 0x000fe2000c0008ff */
[----:B------:R-:W-:Y:S01]  /*1fe0*/  CS2R R22, SRZ ;  /* 0x0000000000167805 */ /* 0x000fe2000001ff00 */
[----:B------:R3:W-:Y:S01]  /*1ff0*/  STL [R1+0x48], RZ ;  /* 0x000048ff01007387 */ /* 0x0007e20000100800 */
[----:B------:R-:W-:Y:S02]  /*2000*/  CS2R R152, SRZ ;  /* 0x0000000000987805 */ /* 0x000fe4000001ff00 */
        /* <DEDUP_REMOVED lines=47> */
[----:B------:R-:W-:Y:S01]  /*2300*/  CS2R R224, SRZ ;  /* 0x0000000000e07805 */ /* 0x000fe2000001ff00 */
[----:B------:R-:W-:Y:S02]  /*2310*/  IMAD.MOV.U32 R226, RZ, RZ, RZ ;  /* 0x000000ffffe27224 */ /* 0x000fe400078e00ff */
[----:B------:R3:W-:Y:S04]  /*2320*/  STL [R1+0x14], RZ ;  /* 0x000014ff01007387 */ /* 0x0007e80000100800 */
[----:B------:R3:W-:Y:S04]  /*2330*/  STL [R1+0x10], RZ ;  /* 0x000010ff01007387 */ /* 0x0007e80000100800 */
[----:B------:R3:W-:Y:S04]  /*2340*/  STL [R1+0xc], RZ ;  /* 0x00000cff01007387 */ /* 0x0007e80000100800 */
[----:B------:R3:W-:Y:S04]  /*2350*/  STL [R1+0x8], RZ ;  /* 0x000008ff01007387 */ /* 0x0007e80000100800 */
[----:B------:R3:W-:Y:S04]  /*2360*/  STL [R1+0x4], RZ ;  /* 0x000004ff01007387 */ /* 0x0007e80000100800 */
[----:B------:R3:W-:Y:S01]  /*2370*/  STL [R1], RZ ;  /* 0x000000ff01007387 */ /* 0x0007e20000100800 */
[----:B------:R-:W-:Y:S05]  /*2380*/  @!P0 BRA `(.L_x_19) ;  /* 0x0000000800808947 */ /* 0x000fea0003800000 */
[----:B------:R-:W-:Y:S02]  /*2390*/  WARPGROUP.DEPBAR.LE gsb0, 0x0 ;  /* 0x00008000000079c5 */ /* 0x000fe40000010000 */
[----:B------:R-:W-:-:S01]  /*23a0*/  FADD R227, RZ, R58 ;  /* 0x0000003affe37221 */ /* 0x000fc20000000000 */
[----:B------:R-:W-:Y:S01]  /*23b0*/  FADD R226, RZ, R88 ;  /* 0x00000058ffe27221 */ /* 0x000fe20000000000 */
[----:B------:R-:W-:-:S01]  /*23c0*/  FADD R225, RZ, R89 ;  /* 0x00000059ffe17221 */ /* 0x000fc20000000000 */
[----:B------:R-:W-:Y:S01]  /*23d0*/  FADD R224, RZ, R90 ;  /* 0x0000005affe07221 */ /* 0x000fe20000000000 */
[----:B------:R-:W-:-:S01]  /*23e0*/  FADD R223, RZ, R91 ;  /* 0x0000005bffdf7221 */ /* 0x000fc20000000000 */
[----:B------:R0:W-:Y:S01]  /*23f0*/  STL [R1], R227 ;  /* 0x000000e301007387 */ /* 0x0001e20000100800 */
[----:B------:R-:W-:-:S01]  /*2400*/  FADD R222, RZ, R92 ;  /* 0x0000005cffde7221 */ /* 0x000fc20000000000 */
[----:B------:R-:W-:Y:S01]  /*2410*/  FADD R221, RZ, R93 ;  /* 0x0000005dffdd7221 */ /* 0x000fe20000000000 */
[----:B------:R-:W-:-:S01]  /*2420*/  FADD R220, RZ, R94 ;  /* 0x0000005effdc7221 */ /* 0x000fc20000000000 */
[----:B------:R-:W-:Y:S01]  /*2430*/  FADD R219, RZ, R95 ;  /* 0x0000005fffdb7221 */ /* 0x000fe20000000000 */
[----:B------:R-:W-:-:S01]  /*2440*/  FADD R218, RZ, R96 ;  /* 0x00000060ffda7221 */ /* 0x000fc20000000000 */
[----:B------:R-:W-:Y:S01]  /*2450*/  FADD R217, RZ, R97 ;  /* 0x00000061ffd97221 */ /* 0x000fe20000000000 */
[----:B------:R-:W-:-:S01]  /*2460*/  FADD R216, RZ, R98 ;  /* 0x00000062ffd87221 */ /* 0x000fc20000000000 */
[----:B------:R-:W-:Y:S01]  /*2470*/  FADD R215, RZ, R99 ;  /* 0x00000063ffd77221 */ /* 0x000fe20000000000 */
[----:B------:R-:W-:-:S01]  /*2480*/  FADD R214, RZ, R100 ;  /* 0x00000064ffd67221 */ /* 0x000fc20000000000 */
[----:B0-----:R-:W-:Y:S01]  /*2490*/  FADD R227, RZ, R59 ;  /* 0x0000003bffe37221 */ /* 0x001fe20000000000 */
[----:B------:R-:W-:-:S01]  /*24a0*/  FADD R213, RZ, R101 ;  /* 0x00000065ffd57221 */ /* 0x000fc20000000000 */
[----:B------:R-:W-:Y:S01]  /*24b0*/  FADD R212, RZ, R102 ;  /* 0x00000066ffd47221 */ /* 0x000fe20000000000 */
[----:B------:R-:W-:-:S01]  /*24c0*/  FADD R211, RZ, R103 ;  /* 0x00000067ffd37221 */ /* 0x000fc20000000000 */
[----:B------:R-:W-:Y:S01]  /*24d0*/  FADD R210, RZ, R104 ;  /* 0x00000068ffd27221 */ /* 0x000fe20000000000 */
[----:B------:R0:W-:Y:S01]  /*24e0*/  STL [R1+0x4], R227 ;  /* 0x000004e301007387 */ /* 0x0001e20000100800 */
        /* <DEDUP_REMOVED lines=93> */
[----:B------:R-:W-:Y:S01]  /*2ac0*/  UMOV UR6, URZ ;  /* 0x0000003f00067c82 */ /* 0x000fe20008000000 */
[----:B0-----:R-:W-:-:S05]  /*2ad0*/  FADD R227, RZ, R66 ;  /* 0x00000042ffe37221 */ /* 0x001fca0000000000 */
[----:B------:R0:W-:Y:S02]  /*2ae0*/  STL [R1+0x20], R227 ;  /* 0x000020e301007387 */ /* 0x0001e40000100800 */
        /* <DEDUP_REMOVED lines=42> */
.L_x_19:
[----:B------:R-:W-:-:S04]  /*2d90*/  UIADD3 UR18, UR5, 0x1, URZ ;  /* 0x0000000105127890 */ /* 0x000fc8000fffe03f */
[----:B------:R-:W-:-:S04]  /*2da0*/  UISETP.NE.AND UP0, UPT, UR18, 0x12, UPT ;  /* 0x000000121200788c */ /* 0x000fc8000bf05270 */
[----:B------:R-:W-:Y:S02]  /*2db0*/  USEL UR8, URZ, 0x1, UP0 ;  /* 0x000000013f087887 */ /* 0x000fe40008000000 */
[----:B------:R-:W-:Y:S02]  /*2dc0*/  USEL UR18, UR18, URZ, UP0 ;  /* 0x0000003f12127287 */ /* 0x000fe40008000000 */
[----:B------:R-:W-:-:S06]  /*2dd0*/  ULOP3.LUT UR8, UR4, UR8, URZ, 0x3c, !UPT ;  /* 0x0000000804087292 */ /* 0x000fcc000f8e3c3f */
[----:B0-----:R-:W-:Y:S01]  /*2de0*/  IMAD.U32 R227, RZ, RZ, UR8 ;  /* 0x00000008ffe37e24 */ /* 0x001fe2000f8e00ff */
[----:B------:R-:W-:-:S06]  /*2df0*/  UMOV UR8, 0x1 ;  /* 0x0000000100087882 */ /* 0x000fcc0000000000 */
.L_x_14:
[----:B------:R-:W-:-:S04]  /*2e00*/  UISETP.LT.AND UP0, UPT, UR12, 0x1, UPT ;  /* 0x000000010c00788c */ /* 0x000fc8000bf01270 */
[----:B------:R-:W-:-:S04]  /*2e10*/  USEL UR9, UR12, 0x1, UP0 ;  /* 0x000000010c097887 */ /* 0x000fc80008000000 */
[----:B------:R-:W-:-:S04]  /*2e20*/  UIADD3 UR9, UR12, -UR9, URZ ;  /* 0x800000090c097290 */ /* 0x000fc8000fffe03f */
[----:B------:R-:W-:-:S06]  /*2e30*/  UISETP.GE.AND UP0, UPT, UR9, 0x1, UPT ;  /* 0x000000010900788c */ /* 0x000fcc000bf06270 */
[----:B------:R-:W-:-:S13]  /*2e40*/  PLOP3.LUT P0, PT, PT, PT, UP0, 0x80, 0x0 ;  /* 0x000000000000781c */ /* 0x000fda0003f0f008 */
[----:B------:R-:W-:Y:S05]  /*2e50*/  @!P0 BRA `(.L_x_20) ;  /* 0x00000010007c8947 */ /* 0x000fea0003800000 */
[----:B------:R-:W-:Y:S01]  /*2e60*/  IMAD.U32 R228, RZ, RZ, UR9 ;  /* 0x00000009ffe47e24 */ /* 0x000fe2000f8e00ff */
[----:B------:R-:W-:Y:S01]  /*2e70*/  UMOV UR19, UR5 ;  /* 0x0000000500137c82 */ /* 0x000fe20008000000 */
[----:B------:R-:W-:-:S05]  /*2e80*/  ULDC UR24, c[0x0][0x50c] ;  /* 0x0001430000187ab9 */ /* 0x000fca0000000800 */
.L_x_28:
[----:B------:R-:W-:-:S06]  /*2e90*/  UISETP.NE.AND UP0, UPT, UR23, 0x3, UPT ;  /* 0x000000031700788c */ /* 0x000fcc000bf05270 */
[----:B------:R-:W-:-:S13]  /*2ea0*/  PLOP3.LUT P1, PT, PT, PT, UP0, 0x80, 0x0 ;  /* 0x000000000000781c */ /* 0x000fda0003f2f008 */
[----:B01----:R-:W-:Y:S05]  /*2eb0*/  @!P1 BRA `(.L_x_21) ;  /* 0x0000000000049947 */ /* 0x003fea0003800000 */
[----:B------:R-:W-:Y:S01]  /*2ec0*/  BPT.TRAP 0x1 ;  /* 0x000000040000795c */ /* 0x000fe20000300000 */
.L_x_21:
[----:B------:R-:W0:Y:S01]  /*2ed0*/  S2UR UR9, SR_CgaCtaId ;  /* 0x00000000000979c3 */ /* 0x000e220000008800 */
[----:B------:R-:W-:Y:S01]  /*2ee0*/  UMOV UR14, 0x400 ;  /* 0x00000400000e7882 */ /* 0x000fe20000000000 */
[----:B------:R-:W-:Y:S01]  /*2ef0*/  SHF.L.U32 R229, R227, 0x1f, RZ ;  /* 0x0000001fe3e57819 */ /* 0x000fe200000006ff */
[----:B0-----:R-:W-:-:S04]  /*2f00*/  ULEA UR14, UR9, UR14, 0x18 ;  /* 0x0000000e090e7291 */ /* 0x001fc8000f8ec03f */
[----:B------:R-:W-:-:S09]  /*2f10*/  ULEA UR9, UR18, UR14, 0x3 ;  /* 0x0000000e12097291 */ /* 0x000fd2000f8e183f */
[----:B------:R0:W1:Y:S01]  /*2f20*/  SYNCS.PHASECHK.TRANS64.TRYWAIT P0, [UR9], R229 ;  /* 0x000000e5ff0075a7 */ /* 0x0000620008000149 */
[----:B------:R-:W-:Y:S05]  /*2f30*/  @!P1 BRA `(.L_x_22) ;  /* 0x0000000000049947 */ /* 0x000fea0003800000 */
[----:B------:R-:W-:Y:S01]  /*2f40*/  BPT.TRAP 0x1 ;  /* 0x000000040000795c */ /* 0x000fe20000300000 */
.L_x_22:
[----:B-1----:R-:W-:Y:S05]  /*2f50*/  @P0 BRA `(.L_x_23) ;  /* 0x0000000000080947 */ /* 0x002fea0003800000 */
[----:B------:R-:W1:Y:S02]  /*2f60*/  SYNCS.PHASECHK.TRANS64.TRYWAIT P0, [UR9], R229 ;  /* 0x000000e5ff0075a7 */ /* 0x000e640008000149 */
[----:B-1----:R-:W-:Y:S05]  /*2f70*/  @!P0 BRA `(.L_x_24) ;  /* 0x000000d800d48947 */ /* 0x002fea0003800000 */
.L_x_23:
[----:B------:R-:W-:Y:S01]  /*2f80*/  UIADD3 UR9, UR14, 0x24200, URZ ;  /* 0x000242000e097890 */ /* 0x000fe2000fffe03f */
[----:B------:R-:W-:Y:S01]  /*2f90*/  WARPGROUP.ARRIVE ;  /* 0x00000000000079c5 */ /* 0x000fe20000000000 */
[----:B------:R-:W-:Y:S02]  /*2fa0*/  UISETP.NE.AND UP0, UPT, UR7, URZ, UPT ;  /* 0x0000003f0700728c */ /* 0x000fe4000bf05270 */
[----:B------:R-:W-:Y:S02]  /*2fb0*/  USHF.R.U32.HI UR9, URZ, 0x4, UR9 ;  /* 0x000000043f097899 */ /* 0x000fe40008011609 */
[----:B------:R-:W-:Y:S02]  /*2fc0*/  USEL UR8, UR8, URZ, !UP0 ;  /* 0x0000003f08087287 */ /* 0x000fe4000c000000 */
[----:B------:R-:W-:Y:S02]  /*2fd0*/  ULOP3.LUT UR9, UR9, 0x3fff, URZ, 0xc0, !UPT ;  /* 0x00003fff09097892 */ /* 0x000fe4000f8ec03f */
[----:B------:R-:W-:-:S02]  /*2fe0*/  ULOP3.LUT UR7, UR15, 0x10000, URZ, 0xfc, !UPT ;  /* 0x000100000f077892 */ /* 0x000fc4000f8efc3f */
[----:B------:R-:W-:Y:S02]  /*2ff0*/  ULOP3.LUT UR9, UR9, 0x10000, URZ, 0xfc, !UPT ;  /* 0x0001000009097892 */ /* 0x000fe4000f8efc3f */
[----:B------:R-:W-:Y:S02]  /*3000*/  UISETP.NE.U32.AND UP0, UPT, UR8, URZ, UPT ;  /* 0x0000003f0800728c */ /* 0x000fe4000bf05070 */
[----:B------:R-:W-:Y:S02]  /*3010*/  ULEA UR8, UR18, UR7, 0x9 ;  /* 0x0000000712087291 */ /* 0x000fe4000f8e483f */
[----:B------:R-:W-:Y:S01]  /*3020*/  ULEA UR10, UR18, UR9, 0x8 ;  /* 0x00000009120a7291 */ /* 0x000fe2000f8e403f */
[----:B------:R-:W-:Y:S02]  /*3030*/  UMOV UR11, 0xc0000010 ;  /* 0xc0000010000b7882 */ /* 0x000fe40000000000 */
[----:B------:R-:W-:Y:S01]  /*3040*/  UMOV UR9, 0xc0000010 ;  /* 0xc000001000097882 */ /* 0x000fe20000000000 */
[----:B------:R-:W-:-:S05]  /*3050*/  UIADD3 UR6, UR6, 0x1, URZ ;  /* 0x0000000106067890 */ /* 0x000fca000fffe03f */
[----:B------:R-:W-:Y:S01]  /*3060*/  QGMMA.64x128x32.F32.E4M3.E4M3 R88, gdesc[UR8], R88, UP0 ;  /* 0x01e00000085879f3 */ /* 0x000fe2000bf00858 */
[----:B------:R-:W-:Y:S01]  /*3070*/  UIADD3 UR8, UR8, 0x100, URZ ;  /* 0x0000010008087890 */ /* 0x000fe2000fffe03f */
[----:B------:R-:W-:-:S10]  /*3080*/  UMOV UR9, 0xc0000010 ;  /* 0xc000001000097882 */ /* 0x000fd40000000000 */
[----:B------:R-:W-:Y:S01]  /*3090*/  QGMMA.64x128x32.F32.E4M3.E4M3 R24, gdesc[UR8], R24, UP0, gsb0 ;  /* 0x01e00000081879f3 */ /* 0x000fe2000b800818 */
[----:B------:R-:W-:-:S04]  /*30a0*/  UISETP.NE.AND UP0, UPT, UR6, UR24, UPT ;  /* 0x000000180600728c */ /* 0x000fc8000bf05270 */
[----:B------:R-:W-:-:S06]  /*30b0*/  USEL UR7, URZ, 0x1, UP0 ;  /* 0x000000013f077887 */ /* 0x000fcc0008000000 */
[----:B------:R-:W-:Y:S01]  /*30c0*/  ISETP.NE.AND P0, PT, RZ, UR7, PT ;  /* 0x00000007ff007c0c */ /* 0x000fe2000bf05270 */
[----:B------:R-:W-:-:S12]  /*30d0*/  WARPGROUP.DEPBAR.LE gsb0, 0x1 ;  /* 0x00008000000079c5 */ /* 0x000fd80000010100 */
[----:B------:R-:W-:Y:S05]  /*30e0*/  @!P0 BRA `(.L_x_25) ;  /* 0x0000000c00808947 */ /* 0x000fea0003800000 */
[----:B------:R-:W-:Y:S02]  /*30f0*/  WARPGROUP.DEPBAR.LE gsb0, 0x0 ;  /* 0x00008000000079c5 */ /* 0x000fe40000010000 */
[----:B------:R-:W-:-:S01]  /*3100*/  FADD R226, R88, R226 ;  /* 0x000000e258e27221 */ /* 0x000fc20000000000 */
[----:B------:R-:W-:Y:S01]  /*3110*/  FADD R225, R89, R225 ;  /* 0x000000e159e17221 */ /* 0x000fe20000000000 */
[----:B------:R1:W-:Y:S01]  /*3120*/  STL [R1+0x88], R227 ;  /* 0x000088e301007387 */ /* 0x0003e20000100800 */
[----:B------:R-:W-:-:S01]  /*3130*/  FADD R224, R90, R224 ;  /* 0x000000e05ae07221 */ /* 0x000fc20000000000 */
[----:B------:R-:W-:Y:S01]  /*3140*/  FADD R223, R91, R223 ;  /* 0x000000df5bdf7221 */ /* 0x000fe20000000000 */
[----:B------:R-:W-:-:S01]  /*3150*/  FADD R222, R92, R222 ;  /* 0x000000de5cde7221 */ /* 0x000fc20000000000 */
[----:B------:R-:W-:Y:S01]  /*3160*/  FADD R221, R93, R221 ;  /* 0x000000dd5ddd7221 */ /* 0x000fe20000000000 */
[----:B-1----:R-:W4:Y:S04]  /*3170*/  LDL.LU R227, [R1+0x30] ;  /* 0x0000300001e37983 */ /* 0x002f280000300800 */
[----:B------:R1:W-:Y:S01]  /*3180*/  STL [R1+0x8c], R226 ;  /* 0x00008ce201007387 */ /* 0x0003e20000100800 */
[----:B------:R-:W-:-:S01]  /*3190*/  FADD R220, R94, R220 ;  /* 0x000000dc5edc7221 */ /* 0x000fc20000000000 */
[----:B------:R-:W-:-:S02]  /*31a0*/  FADD R219, R95, R219 ;  /* 0x000000db5fdb7221 */ /* 0x000fc40000000000 */
[----:B-1----:R-:W2:Y:S04]  /*31b0*/  LDL.LU R226, [R1+0x2c] ;  /* 0x00002c0001e27983 */ /* 0x002ea80000300800 */
[----:B------:R1:W-:Y:S01]  /*31c0*/  STL [R1+0x90], R225 ;  /* 0x000090e101007387 */ /* 0x0003e20000100800 */
[----:B------:R-:W-:-:S03]  /*31d0*/  FADD R218, R96, R218 ;  /* 0x000000da60da7221 */ /* 0x000fc60000000000 */
[----:B-1----:R-:W3:Y:S04]  /*31e0*/  LDL.LU R225, [R1+0x28] ;  /* 0x0000280001e17983 */ /* 0x002ee80000300800 */
        /* <DEDUP_REMOVED lines=9> */
[----:B------:R1:W-:Y:S04]  /*3280*/  STL [R1+0xa0], R221 ;  /* 0x0000a0dd01007387 */ /* 0x0003e80000100800 */
        /* <DEDUP_REMOVED lines=12> */
[----:B-1----:R-:W3:Y:S01]  /*3350*/  LDL.LU R215, [R1] ;  /* 0x0000000001d77983 */ /* 0x002ee20000300800 */
[----:B------:R-:W-:-:S01]  /*3360*/  FADD R214, R100, R214 ;  /* 0x000000d664d67221 */ /* 0x000fc20000000000 */
[----:B------:R-:W-:Y:S01]  /*3370*/  FADD R213, R101, R213 ;  /* 0x000000d565d57221 */ /* 0x000fe20000000000 */
[----:B------:R-:W-:-:S01]  /*3380*/  FADD R212, R102, R212 ;  /* 0x000000d466d47221 */ /* 0x000fc20000000000 */
[----:B------:R-:W-:Y:S01]  /*3390*/  FADD R211, R103, R211 ;  /* 0x000000d367d37221 */ /* 0x000fe20000000000 */
[----:B------:R-:W-:-:S01]  /*33a0*/  FADD R210, R104, R210 ;  /* 0x000000d268d27221 */ /* 0x000fc20000000000 */
[----:B------:R-:W-:Y:S01]  /*33b0*/  STL [R1+0xbc], R214 ;  /* 0x0000bcd601007387 */ /* 0x000fe20000100800 */
        /* <DEDUP_REMOVED lines=11> */
[----:B------:R1:W-:Y:S01]  /*3470*/  STL [R1+0xc8], R211 ;  /* 0x0000c8d301007387 */ /* 0x0003e20000100800 */
[----:B------:R-:W-:-:S01]  /*3480*/  FADD R200, R114, R200 ;  /* 0x000000c872c87221 */ /* 0x000fc20000000000 */
[----:B------:R-:W-:Y:S01]  /*3490*/  FADD R199, R115, R199 ;  /* 0x000000c773c77221 */ /* 0x000fe20000000000 */
        /* <DEDUP_REMOVED lines=69> */
[----:B-----5:R-:W-:Y:S01]  /*38f0*/  FADD R0, R57, R0 ;  /* 0x0000000039007221 */ /* 0x020fe20000000000 */
[----:B----4-:R-:W-:-:S01]  /*3900*/  FADD R227, R70, R227 ;  /* 0x000000e346e37221 */ /* 0x010fc20000000000 */
[----:B--2---:R-:W-:Y:S01]  /*3910*/  FADD R226, R69, R226 ;  /* 0x000000e245e27221 */ /* 0x004fe20000000000 */
[----:B---3--:R-:W-:-:S01]  /*3920*/  FADD R225, R68, R225 ;  /* 0x000000e144e17221 */ /* 0x008fc20000000000 */
        /* <DEDUP_REMOVED lines=9> */
[----:B------:R-:W-:-:S05]  /*39c0*/  FADD R215, R58, R215 ;  /* 0x000000d73ad77221 */ /* 0x000fca0000000000 */
[----:B------:R2:W-:Y:S04]  /*39d0*/  STL [R1], R215 ;  /* 0x000000d701007387 */ /* 0x0005e80000100800 */
[----:B------:R3:W-:Y:S04]  /*39e0*/  STL [R1+0x4], R216 ;  /* 0x000004d801007387 */ /* 0x0007e80000100800 */
        /* <DEDUP_REMOVED lines=8> */
[----:B-1----:R-:W4:Y:S04]  /*3a70*/  LDL.LU R211, [R1+0x34] ;  /* 0x0000340001d37983 */ /* 0x002f280000300800 */
[----:B------:R1:W-:Y:S04]  /*3a80*/  STL [R1+0x28], R225 ;  /* 0x000028e101007387 */ /* 0x0003e80000100800 */
[----:B------:R-:W4:Y:S04]  /*3a90*/  LDL.LU R212, [R1+0x38] ;  /* 0x0000380001d47983 */ /* 0x000f280000300800 */
[----:B------:R1:W-:Y:S04]  /*3aa0*/  STL [R1+0x2c], R226 ;  /* 0x00002ce201007387 */ /* 0x0003e80000100800 */
[----:B------:R-:W4:Y:S04]  /*3ab0*/  LDL.LU R213, [R1+0x3c] ;  /* 0x00003c0001d57983 */ /* 0x000f280000300800 */
[----:B------:R1:W-:Y:S04]  /*3ac0*/  STL [R1+0x30], R227 ;  /* 0x000030e301007387 */ /* 0x0003e80000100800 */
[----:B------:R-:W4:Y:S04]  /*3ad0*/  LDL.LU R214, [R1+0x40] ;  /* 0x0000400001d67983 */ /* 0x000f280000300800 */
[----:B--2---:R-:W2:Y:S04]  /*3ae0*/  LDL.LU R215, [R1+0x44] ;  /* 0x0000440001d77983 */ /* 0x004ea80000300800 */
[----:B---3--:R-:W3:Y:S04]  /*3af0*/  LDL.LU R216, [R1+0x48] ;  /* 0x0000480001d87983 */ /* 0x008ee80000300800 */
[----:B----4-:R-:W4:Y:S04]  /*3b00*/  LDL.LU R217, [R1+0x4c] ;  /* 0x00004c0001d97983 */ /* 0x010f280000300800 */
[----:B0-----:R-:W4:Y:S04]  /*3b10*/  LDL.LU R218, [R1+0x50] ;  /* 0x0000500001da7983 */ /* 0x001f280000300800 */
[----:B------:R-:W4:Y:S04]  /*3b20*/  LDL.LU R219, [R1+0x54] ;  /* 0x0000540001db7983 */ /* 0x000f280000300800 */
[----:B------:R-:W4:Y:S04]  /*3b30*/  LDL.LU R220, [R1+0x58] ;  /* 0x0000580001dc7983 */ /* 0x000f280000300800 */
[----:B------:R-:W4:Y:S04]  /*3b40*/  LDL.LU R221, [R1+0x5c] ;  /* 0x00005c0001dd7983 */ /* 0x000f280000300800 */
[----:B------:R-:W4:Y:S04]  /*3b50*/  LDL.LU R222, [R1+0x60] ;  /* 0x0000600001de7983 */ /* 0x000f280000300800 */
[----:B------:R-:W4:Y:S04]  /*3b60*/  LDL.LU R223, [R1+0x64] ;  /* 0x0000640001df7983 */ /* 0x000f280000300800 */
[----:B------:R-:W4:Y:S04]  /*3b70*/  LDL.LU R224, [R1+0x68] ;  /* 0x0000680001e07983 */ /* 0x000f280000300800 */
[----:B-1----:R-:W4:Y:S04]  /*3b80*/  LDL.LU R225, [R1+0x6c] ;  /* 0x00006c0001e17983 */ /* 0x002f280000300800 */
[----:B------:R-:W4:Y:S04]  /*3b90*/  LDL.LU R226, [R1+0x70] ;  /* 0x0000700001e27983 */ /* 0x000f280000300800 */
[----:B------:R-:W4:Y:S01]  /*3ba0*/  LDL.LU R227, [R1+0x74] ;  /* 0x0000740001e37983 */ /* 0x000f220000300800 */
[----:B------:R-:W-:-:S05]  /*3bb0*/  FADD R211, R71, R211 ;  /* 0x000000d347d37221 */ /* 0x000fca0000000000 */
[----:B------:R0:W-:Y:S01]  /*3bc0*/  STL [R1+0x34], R211 ;  /* 0x000034d301007387 */ /* 0x0001e20000100800 */
[----:B------:R-:W-:-:S03]  /*3bd0*/  FADD R212, R72, R212 ;  /* 0x000000d448d47221 */ /* 0x000fc60000000000 */
[----:B0-----:R1:W5:Y:S01]  /*3be0*/  LDL.LU R211, [R1+0xc8] ;  /* 0x0000c80001d37983 */ /* 0x0013620000300800 */
[----:B------:R-:W-:-:S03]  /*3bf0*/  FADD R213, R73, R213 ;  /* 0x000000d549d57221 */ /* 0x000fc60000000000 */
[----:B------:R0:W-:Y:S01]  /*3c00*/  STL [R1+0x38], R212 ;  /* 0x000038d401007387 */ /* 0x0001e20000100800 */
[----:B------:R-:W-:-:S01]  /*3c10*/  FADD R214, R74, R214 ;  /* 0x000000d64ad67221 */ /* 0x000fc20000000000 */
[----:B--2---:R-:W-:Y:S02]  /*3c20*/  FADD R215, R75, R215 ;  /* 0x000000d74bd77221 */ /* 0x004fe40000000000 */
[----:B0-----:R1:W5:Y:S01]  /*3c30*/  LDL.LU R212, [R1+0xc4] ;  /* 0x0000c40001d47983 */ /* 0x0013620000300800 */
[----:B---3--:R-:W-:-:S03]  /*3c40*/  FADD R216, R76, R216 ;  /* 0x000000d84cd87221 */ /* 0x008fc60000000000 */
[----:B------:R0:W-:Y:S01]  /*3c50*/  STL [R1+0x3c], R213 ;  /* 0x00003cd501007387 */ /* 0x0001e20000100800 */
[----:B----4-:R-:W-:-:S03]  /*3c60*/  FADD R217, R77, R217 ;  /* 0x000000d94dd97221 */ /* 0x010fc60000000000 */
[----:B0-----:R1:W5:Y:S01]  /*3c70*/  LDL.LU R213, [R1+0xc0] ;  /* 0x0000c00001d57983 */ /* 0x0013620000300800 */
[----:B------:R-:W-:-:S03]  /*3c80*/  FADD R218, R78, R218 ;  /* 0x000000da4eda7221 */ /* 0x000fc60000000000 */
[----:B------:R0:W-:Y:S01]  /*3c90*/  STL [R1+0x40], R214 ;  /* 0x000040d601007387 */ /* 0x0001e20000100800 */
[----:B------:R-:W-:-:S01]  /*3ca0*/  FADD R219, R79, R219 ;  /* 0x000000db4fdb7221 */ /* 0x000fc20000000000 */
[----:B------:R-:W-:Y:S02]  /*3cb0*/  FADD R220, R80, R220 ;  /* 0x000000dc50dc7221 */ /* 0x000fe40000000000 */
[----:B0-----:R1:W5:Y:S04]  /*3cc0*/  LDL.LU R214, [R1+0xbc] ;  /* 0x0000bc0001d67983 */ /* 0x0013680000300800 */
[----:B------:R0:W-:Y:S01]  /*3cd0*/  STL [R1+0x44], R215 ;  /* 0x000044d701007387 */ /* 0x0001e20000100800 */
[----:B------:R-:W-:-:S01]  /*3ce0*/  FADD R221, R81, R221 ;  /* 0x000000dd51dd7221 */ /* 0x000fc20000000000 */
[----:B------:R-:W-:-:S02]  /*3cf0*/  FADD R222, R82, R222 ;  /* 0x000000de52de7221 */ /* 0x000fc40000000000 */
[----:B0-----:R1:W5:Y:S04]  /*3d00*/  LDL.LU R215, [R1+0xb8] ;  /* 0x0000b80001d77983 */ /* 0x0013680000300800 */
[----:B------:R0:W-:Y:S01]  /*3d10*/  STL [R1+0x48], R216 ;  /* 0x000048d801007387 */ /* 0x0001e20000100800 */
[----:B------:R-:W-:-:S03]  /*3d20*/  FADD R223, R83, R223 ;  /* 0x000000df53df7221 */ /* 0x000fc60000000000 */
        /* <DEDUP_REMOVED lines=13> */
[----:B------:R0:W-:Y:S04]  /*3e00*/  STL [R1+0x5c], R221 ;  /* 0x00005cdd01007387 */ /* 0x0001e80000100800 */
        /* <DEDUP_REMOVED lines=12> */
[----:B0-----:R1:W5:Y:S01]  /*3ed0*/  LDL.LU R227, [R1+0x88] ;  /* 0x0000880001e37983 */ /* 0x0013620000300800 */
[----:B------:R-:W-:-:S05]  /*3ee0*/  UMOV UR6, URZ ;  /* 0x0000003f00067c82 */ /* 0x000fca0008000000 */
.L_x_25:
[----:B------:R-:W-:Y:S05]  /*3ef0*/  @!P1 BRA `(.L_x_26) ;  /* 0x0000000000049947 */ /* 0x000fea0003800000 */
[----:B------:R-:W-:Y:S01]  /*3f00*/  BPT.TRAP 0x1 ;  /* 0x000000040000795c */ /* 0x000fe20000300000 */
.L_x_26:
[----:B------:R-:W-:Y:S02]  /*3f10*/  UISETP.GT.U32.AND UP0, UPT, UR13, 0x1, UPT ;  /* 0x000000010d00788c */ /* 0x000fe4000bf04070 */
[----:B------:R-:W-:-:S04]  /*3f20*/  ULEA UR8, UR19, UR14, 0x3 ;  /* 0x0000000e13087291 */ /* 0x000fc8000f8e183f */
[----:B------:R-:W-:Y:S01]  /*3f30*/  UIADD3 UR8, UR8, 0x90, URZ ;  /* 0x0000009008087890 */ /* 0x000fe2000fffe03f */
[----:B------:R-:W-:-:S03]  /*3f40*/  PLOP3.LUT P0, PT, PT, PT, UP0, 0x80, 0x0 ;  /* 0x000000000000781c */ /* 0x000fc60003f0f008 */
[----:B------:R-:W-:-:S09]  /*3f50*/  UPRMT UR8, URZ, 0x654, UR8 ;  /* 0x000006543f087896 */ /* 0x000fd20008000008 */
[----:B------:R-:W-:Y:S01]  /*3f60*/  SYNCS.ARRIVE.TRANS64.RED.A1T0 RZ, [UR8], RZ ;  /* 0x000000ffffff79a7 */ /* 0x000fe20008100408 */
[----:B------:R-:W-:Y:S05]  /*3f70*/  @P0 BRA `(.L_x_27) ;  /* 0x0000000000040947 */ /* 0x000fea0003800000 */
[----:B------:R-:W-:Y:S01]  /*3f80*/  BPT.TRAP 0x1 ;  /* 0x000000040000795c */ /* 0x000fe20000300000 */
.L_x_27:
[----:B------:R-:W-:Y:S01]  /*3f90*/  UIADD3 UR18, UR18, 0x1, URZ ;  /* 0x0000000112127890 */ /* 0x000fe2000fffe03f */
[C---:B------:R-:W-:Y:S01]  /*3fa0*/  ISETP.GT.AND P0, PT, R228.reuse, 0x1, PT ;  /* 0x00000001e400780c */ /* 0x040fe20003f04270 */
[----:B------:R-:W-:Y:S01]  /*3fb0*/  UIADD3 UR19, UR19, 0x1, URZ ;  /* 0x0000000113137890 */ /* 0x000fe2000fffe03f */
[----:B------:R-:W-:Y:S01]  /*3fc0*/  VIADD R228, R228, 0xffffffff ;  /* 0xffffffffe4e47836 */ /* 0x000fe20000000000 */
[----:B------:R-:W-:Y:S02]  /*3fd0*/  UISETP.NE.AND UP0, UPT, UR18, 0x12, UPT ;  /* 0x000000121200788c */ /* 0x000fe4000bf05270 */
[----:B------:R-:W-:Y:S02]  /*3fe0*/  UISETP.NE.AND UP1, UPT, UR19, 0x12, UPT ;  /* 0x000000121300788c */ /* 0x000fe4000bf25270 */
[----:B------:R-:W-:Y:S02]  /*3ff0*/  USEL UR8, URZ, 0x1, UP0 ;  /* 0x000000013f087887 */ /* 0x000fe40008000000 */
[----:B------:R-:W-:-:S02]  /*4000*/  USEL UR18, UR18, URZ, UP0 ;  /* 0x0000003f12127287 */ /* 0x000fc40008000000 */
[----:B------:R-:W-:Y:S02]  /*4010*/  USEL UR19, UR19, URZ, UP1 ;  /* 0x0000003f13137287 */ /* 0x000fe40008800000 */
[----:B-----5:R-:W-:Y:S01]  /*4020*/  LOP3.LUT R227, R227, UR8, RZ, 0x3c, !PT ;  /* 0x00000008e3e37c12 */ /* 0x020fe2000f8e3cff */
[----:B------:R-:W-:Y:S01]  /*4030*/  UMOV UR8, 0x1 ;  /* 0x0000000100087882 */ /* 0x000fe20000000000 */
[----:B------:R-:W-:Y:S08]  /*4040*/  @P0 BRA `(.L_x_28) ;  /* 0xffffffec00900947 */ /* 0x000ff0000383ffff */
.L_x_20:
[----:B------:R-:W-:-:S04]  /*4050*/  UISETP.NE.AND UP0, UPT, UR6, URZ, UPT ;  /* 0x0000003f0600728c */ /* 0x000fc8000bf05270 */
[----:B------:R-:W-:-:S06]  /*4060*/  USEL UR6, URZ, 0x1, !UP0 ;  /* 0x000000013f067887 */ /* 0x000fcc000c000000 */
[----:B------:R-:W-:-:S13]  /*4070*/  ISETP.NE.AND P0, PT, RZ, UR6, PT ;  /* 0x00000006ff007c0c */ /* 0x000fda000bf05270 */
[----:B------:R-:W-:Y:S05]  /*4080*/  @!P0 BRA `(.L_x_29) ;  /* 0x0000000c00dc8947 */ /* 0x000fea0003800000 */
[----:B------:R-:W4:Y:S04]  /*4090*/  LDL.LU R227, [R1+0x74] ;  /* 0x0000740001e37983 */ /* 0x000f280000300800 */
[----:B----4-:R4:W-:Y:S04]  /*40a0*/  STL [R1+0x88], R227 ;  /* 0x000088e301007387 */ /* 0x0109e80000100800 */
[----:B----4-:R-:W4:Y:S04]  /*40b0*/  LDL.LU R227, [R1+0x70] ;  /* 0x0000700001e37983 */ /* 0x010f280000300800 */
        /* <DEDUP_REMOVED lines=55> */
[----:B----4-:R-:W4:Y:S01]  /*4430*/  LDL.LU R227, [R1] ;  /* 0x0000000001e37983 */ /* 0x010f220000300800 */
[----:B------:R-:W-:-:S02]  /*4440*/  WARPGROUP.DEPBAR.LE gsb0, 0x0 ;  /* 0x00008000000079c5 */ /* 0x000fc40000010000 */
[----:B------:R-:W-:Y:S01]  /*4450*/  FADD R226, R88, R226 ;  /* 0x000000e258e27221 */ /* 0x000fe20000000000 */
        /* <DEDUP_REMOVED lines=97> */
[----:B----4-:R-:W-:-:S05]  /*4a70*/  FADD R227, R58, R227 ;  /* 0x000000e33ae37221 */ /* 0x010fca0000000000 */
[----:B------:R4:W-:Y:S04]  /*4a80*/  STL [R1], R227 ;  /* 0x000000e301007387 */ /* 0x0009e80000100800 */
[----:B----4-:R-:W4:Y:S02]  /*4a90*/  LDL.LU R227, [R1+0xf8] ;  /* 0x0000f80001e37983 */ /* 0x010f240000300800 */
[----:B----4-:R-:W-:-:S05]  /*4aa0*/  FADD R227, R59, R227 ;  /* 0x000000e33be37221 */ /* 0x010fca0000000000 */
[----:B------:R4:W-:Y:S04]  /*4ab0*/  STL [R1+0x4], R227 ;  /* 0x000004e301007387 */ /* 0x0009e80000100800 */
        /* <DEDUP_REMOVED lines=83> */
[----:B------:R4:W-:Y:S02]  /*4ff0*/  STL [R1+0x74], R227 ;  /* 0x000074e301007387 */ /* 0x0009e40000100800 */
.L_x_29:
[----:B------:R-:W-:Y:S02]  /*5000*/  WARPGROUP.DEPBAR.LE gsb0, 0x0 ;  /* 0x00008000000079c5 */ /* 0x000fe40000010000 */
[----:B------:R-:W5:Y:S02]  /*5010*/  LDC R24, c[0x0][0x28c] ;  /* 0x0000a300ff187b82 */ /* 0x000f640000000800 */
[----:B-----5:R-:W-:-:S13]  /*5020*/  ISETP.GE.AND P0, PT, R24, 0x1, PT ;  /* 0x000000011800780c */ /* 0x020fda0003f06270 */
[----:B------:R-:W-:Y:S05]  /*5030*/  @!P0 BRA `(.L_x_30) ;  /* 0x0000000000488947 */ /* 0x000fea0003800000 */
[----:B------:R-:W-:-:S06]  /*5040*/  UISETP.NE.AND UP0, UPT, UR23, 0x3, UPT ;  /* 0x000000031700788c */ /* 0x000fcc000bf05270 */
[----:B------:R-:W-:-:S13]  /*5050*/  PLOP3.LUT P0, PT, PT, PT, UP0, 0x80, 0x0 ;  /* 0x000000000000781c */ /* 0x000fda0003f0f008 */
[----:B------:R-:W-:Y:S05]  /*5060*/  @!P0 BRA `(.L_x_31) ;  /* 0x0000000000048947 */ /* 0x000fea0003800000 */
[----:B------:R-:W-:Y:S01]  /*5070*/  BPT.TRAP 0x1 ;  /* 0x000000040000795c */ /* 0x000fe20000300000 */
.L_x_31:
[----:B------:R-:W-:-:S04]  /*5080*/  UISETP.LT.AND UP0, UPT, UR12, 0x1, UPT ;  /* 0x000000010c00788c */ /* 0x000fc8000bf01270 */
[----:B------:R-:W-:Y:S02]  /*5090*/  USEL UR8, UR12, 0x1, UP0 ;  /* 0x000000010c087887 */ /* 0x000fe40008000000 */
[----:B------:R-:W-:Y:S02]  /*50a0*/  UISETP.GT.U32.AND UP0, UPT, UR13, 0x1, UPT ;  /* 0x000000010d00788c */ /* 0x000fe4000bf04070 */
[----:B------:R-:W-:-:S04]  /*50b0*/  UIADD3 UR8, UR5, UR12, -UR8 ;  /* 0x0000000c05087290 */ /* 0x000fc8000fffe808 */
[----:B------:R-:W-:Y:S01]  /*50c0*/  UIMAD.WIDE.U32 UR6, UR8, 0x38e38e39, URZ ;  /* 0x38e38e39080678a5 */ /* 0x000fe2000f8e003f */
[----:B------:R-:W-:-:S03]  /*50d0*/  PLOP3.LUT P0, PT, PT, PT, UP0, 0x80, 0x0 ;  /* 0x000000000000781c */ /* 0x000fc60003f0f008 */
[----:B------:R-:W-:-:S04]  /*50e0*/  USHF.R.U32.HI UR6, URZ, 0x2, UR7 ;  /* 0x000000023f067899 */ /* 0x000fc80008011607 */
[----:B------:R-:W-:-:S04]  /*50f0*/  UIMAD UR8, UR6, -0x12, UR8 ;  /* 0xffffffee060878a4 */ /* 0x000fc8000f8e0208 */
[----:B------:R-:W-:-:S04]  /*5100*/  ULEA UR8, UR8, UR14, 0x3 ;  /* 0x0000000e08087291 */ /* 0x000fc8000f8e183f */
[----:B------:R-:W-:-:S04]  /*5110*/  UIADD3 UR8, UR8, 0x90, URZ ;  /* 0x0000009008087890 */ /* 0x000fc8000fffe03f */
[----:B------:R-:W-:-:S09]  /*5120*/  UPRMT UR8, URZ, 0x654, UR8 ;  /* 0x000006543f087896 */ /* 0x000fd20008000008 */
[----:B------:R-:W-:Y:S01]  /*5130*/  SYNCS.ARRIVE.TRANS64.RED.A1T0 RZ, [UR8], RZ ;  /* 0x000000ffffff79a7 */ /* 0x000fe20008100408 */
[----:B------:R-:W-:Y:S05]  /*5140*/  @P0 BRA `(.L_x_30) ;  /* 0x0000000000040947 */ /* 0x000fea0003800000 */
[----:B------:R-:W-:Y:S01]  /*5150*/  BPT.TRAP 0x1 ;  /* 0x000000040000795c */ /* 0x000fe20000300000 */
.L_x_30:
[----:B------:R0:W-:Y:S01]  /*5160*/  STL [R1+0x8c], R2 ;  /* 0x00008c0201007387 */ /* 0x0001e20000100800 */
[----:B------:R-:W1:Y:S01]  /*5170*/  LDC R29, c[0x0][0x288] ;  /* 0x0000a200ff1d7b82 */ /* 0x000e620000000800 */
[----:B------:R-:W-:Y:S02]  /*5180*/  UIADD3 UR9, UR12, UR5, URZ ;  /* 0x000000050c097290 */ /* 0x000fe4000fffe03f */
[----:B------:R-:W-:Y:S01]  /*5190*/  USHF.R.S32.HI UR10, URZ, 0x1f, UR22 ;  /* 0x0000001f3f0a7899 */ /* 0x000fe20008011416 */
[----:B------:R-:W-:Y:S01]  /*51a0*/  ULDC.64 UR6, c[0x0][0x5d0] ;  /* 0x0001740000067ab9 */ /* 0x000fe20000000a00 */
[----:B------:R-:W-:Y:S01]  /*51b0*/  ULDC UR11, c[0x0][0x284] ;  /* 0x0000a100000b7ab9 */ /* 0x000fe20000000800 */
[----:B0-----:R-:W2:Y:S04]  /*51c0*/  LDL.LU R2, [R1+0x80] ;  /* 0x0000800001027983 */ /* 0x001ea80000300800 */
[----:B------:R0:W-:Y:S04]  /*51d0*/  STL [R1+0x88], R0 ;  /* 0x0000880001007387 */ /* 0x0001e80000100800 */
[----:B----4-:R-:W4:Y:S01]  /*51e0*/  LDL.LU R227, [R1+0x84] ;  /* 0x0000840001e37983 */ /* 0x010f220000300800 */
[----:B0-----:R-:W0:Y:S02]  /*51f0*/  S2R R0, SR_TID.X ;  /* 0x0000000000007919 */ /* 0x001e240000002100 */
[----:B0-----:R-:W-:-:S02]  /*5200*/  SHF.R.U32.HI R24, RZ, 0x2, R0 ;  /* 0x00000002ff187819 */ /* 0x001fc40000011600 */
[----:B------:R-:W-:Y:S02]  /*5210*/  LOP3.LUT R26, R0, 0x60, RZ, 0xc0, !PT ;  /* 0x00000060001a7812 */ /* 0x000fe400078ec0ff */
[----:B------:R-:W-:Y:S02]  /*5220*/  SHF.R.U32.HI R27, RZ, 0x7, R0 ;  /* 0x00000007ff1b7819 */ /* 0x000fe40000011600 */
[----:B------:R-:W-:Y:S02]  /*5230*/  LOP3.LUT R25, R24, 0x7, RZ, 0xc0, !PT ;  /* 0x0000000718197812 */ /* 0x000fe400078ec0ff */
[----:B------:R-:W-:Y:S02]  /*5240*/  SHF.R.U32.HI R28, RZ, 0x1, R26 ;  /* 0x00000001ff1c7819 */ /* 0x000fe4000001161a */
[----:B------:R-:W-:Y:S02]  /*5250*/  LOP3.LUT R24, R27, 0x1, RZ, 0xc0, !PT ;  /* 0x000000011b187812 */ /* 0x000fe400078ec0ff */
[----:B------:R-:W-:Y:S01]  /*5260*/  IADD3 R27, RZ, -R28, -R25 ;  /* 0x8000001cff1b7210 */ /* 0x000fe20007ffe819 */
[----:B------:R-:W-:-:S02]  /*5270*/  IMAD.SHL.U32 R32, R0, 0x2, RZ ;  /* 0x0000000200207824 */ /* 0x000fc400078e00ff */
[C---:B------:R-:W-:Y:S02]  /*5280*/  IMAD.SHL.U32 R26, R24.reuse, 0x40, RZ ;  /* 0x00000040181a7824 */ /* 0x040fe400078e00ff */
[----:B------:R-:W-:Y:S01]  /*5290*/  IMAD R42, R24, -0x40, R27 ;  /* 0xffffffc0182a7824 */ /* 0x000fe200078e021b */
[----:B------:R-:W-:Y:S01]  /*52a0*/  LOP3.LUT R24, R0, 0x3, RZ, 0xc0, !PT ;  /* 0x0000000300187812 */ /* 0x000fe200078ec0ff */
[----:B--2---:R-:W-:Y:S02]  /*52b0*/  IMAD.SHL.U32 R41, R2, 0x80, RZ ;  /* 0x0000008002297824 */ /* 0x004fe400078e00ff */
[----:B------:R0:W5:Y:S04]  /*52c0*/  LDL.LU R2, [R1+0x8c] ;  /* 0x00008c0001027983 */ /* 0x0001680000300800 */
[----:B------:R0:W5:Y:S01]  /*52d0*/  LDL.LU R0, [R1+0x88] ;  /* 0x0000880001007983 */ /* 0x0001620000300800 */
[----:B------:R-:W-:Y:S01]  /*52e0*/  LOP3.LUT R43, R26, 0x40, R25, 0xe2, !PT ;  /* 0x000000401a2b7812 */ /* 0x000fe200078ee219 */
[----:B----4-:R-:W-:Y:S01]  /*52f0*/  IMAD.SHL.U32 R25, R227, 0x100, RZ ;  /* 0x00000100e3197824 */ /* 0x010fe200078e00ff */
[----:B------:R-:W-:Y:S01]  /*5300*/  UISETP.GT.U32.AND UP0, UPT, UR9, 0x11, UPT ;  /* 0x000000110900788c */ /* 0x000fe2000bf04070 */
[C---:B-1----:R-:W-:Y:S01]  /*5310*/  ISETP.GE.AND P0, PT, R41.reuse, R29, PT ;  /* 0x0000001d2900720c */ /* 0x042fe20003f06270 */
[----:B------:R-:W-:Y:S01]  /*5320*/  UIMAD UR5, UR10, UR6, URZ ;  /* 0x000000060a0572a4 */ /* 0x000fe2000f8e023f */
[----:B------:R-:W-:Y:S01]  /*5330*/  LOP3.LUT R32, R41, 0x6, R32, 0xf8, !PT ;  /* 0x0000000629207812 */ /* 0x000fe200078ef820 */
[----:B------:R-:W-:Y:S01]  /*5340*/  UISETP.LT.U32.AND UP0, UPT, UR12, 0x12, UP0 ;  /* 0x000000120c00788c */ /* 0x000fe20008701070 */
[----:B------:R-:W-:Y:S01]  /*5350*/  ISETP.GE.OR P0, PT, R25, UR11, P0 ;  /* 0x0000000b19007c0c */ /* 0x000fe20008706670 */
[----:B------:R-:W-:Y:S01]  /*5360*/  UISETP.GE.U32.AND UP1, UPT, UR12, 0x12, UPT ;  /* 0x000000120c00788c */ /* 0x000fe2000bf26070 */
[----:B------:R-:W-:Y:S01]  /*5370*/  IMAD.U32 R27, RZ, RZ, UR6 ;  /* 0x00000006ff1b7e24 */ /* 0x000fe2000f8e00ff */
[----:B------:R-:W-:Y:S01]  /*5380*/  UIMAD UR8, UR22, UR7, UR5 ;  /* 0x00000007160872a4 */ /* 0x000fe2000f8e0205 */
[----:B------:R-:W-:Y:S01]  /*5390*/  SHF.R.S32.HI R33, RZ, 0x1f, R32 ;  /* 0x0000001fff217819 */ /* 0x000fe20000011420 */
[----:B------:R-:W-:-:S02]  /*53a0*/  UIMAD.WIDE.U32 UR6, UR9, 0x38e38e39, URZ ;  /* 0x38e38e39090678a5 */ /* 0x000fc4000f8e003f */
[----:B------:R-:W-:Y:S02]  /*53b0*/  USEL UR5, URZ, 0x1, !UP0 ;  /* 0x000000013f057887 */ /* 0x000fe4000c000000 */
[----:B------:R-:W-:Y:S01]  /*53c0*/  USHF.R.U32.HI UR6, URZ, 0x2, UR7 ;  /* 0x000000023f067899 */ /* 0x000fe20008011607 */
[----:B------:R-:W-:Y:S01]  /*53d0*/  IMAD.WIDE.U32 R26, R27, UR22, R32 ;  /* 0x000000161b1a7c25 */ /* 0x000fe2000f8e0020 */
[----:B------:R-:W-:Y:S01]  /*53e0*/  ULOP3.LUT UR4, UR4, UR5, URZ, 0x3c, !UPT ;  /* 0x0000000504047292 */ /* 0x000fe2000f8e3c3f */
[----:B------:R-:W-:Y:S02]  /*53f0*/  IADD3 R42, -R25, UR11, R42 ;  /* 0x0000000b192a7c10 */ /* 0x000fe4000fffe12a */
[----:B------:R-:W-:Y:S01]  /*5400*/  IMAD.WIDE R38, R227, 0x100, RZ ;  /* 0x00000100e3267825 */ /* 0x000fe200078e02ff */
[----:B------:R-:W-:Y:S02]  /*5410*/  UIMAD UR5, UR6, -0x12, UR9 ;  /* 0xffffffee060578a4 */ /* 0x000fe4000f8e0209 */
[----:B------:R-:W-:Y:S01]  /*5420*/  @UP1 ULOP3.LUT UR4, UR4, 0x1, UR6, 0x78, !UPT ;  /* 0x0000000104041892 */ /* 0x000fe2000f8e7806 */
[----:B------:R-:W-:-:S02]  /*5430*/  IMAD R24, R24, -0x2, R29 ;  /* 0xfffffffe18187824 */ /* 0x000fc400078e021d */
[----:B------:R-:W-:Y:S01]  /*5440*/  VIADD R27, R27, UR8 ;  /* 0x000000081b1b7c36 */ /* 0x000fe20008000000 */
[----:B------:R-:W-:Y:S01]  /*5450*/  LOP3.LUT R43, R38, R43, R28, 0xfe, !PT ;  /* 0x0000002b262b7212 */ /* 0x000fe200078efe1c */
[----:B------:R-:W-:Y:S02]  /*5460*/  IMAD.IADD R41, R24, 0x1, -R41 ;  /* 0x0000000118297824 */ /* 0x000fe400078e0a29 */
[----:B------:R-:W-:Y:S01]  /*5470*/  IMAD.MOV.U32 R40, RZ, RZ, -0x1 ;  /* 0xffffffffff287424 */ /* 0x000fe200078e00ff */
[----:B0-----:R-:W-:Y:S06]  /*5480*/  @P0 BRA `(.L_x_32) ;  /* 0x0000008c00fc0947 */ /* 0x001fec0003800000 */
[----:B------:R-:W0:Y:S01]  /*5490*/  LDC.64 R28, c[0x0][0x5c8] ;  /* 0x00017200ff1c7b82 */ /* 0x000e220000000a00 */
[----:B------:R-:W-:Y:S01]  /*54a0*/  ULDC.64 UR6, c[0x0][0x5c0] ;  /* 0x0001700000067ab9 */ /* 0x000fe20000000a00 */
[----:B------:R-:W-:Y:S01]  /*54b0*/  BSSY B0, `(.L_x_32) ;  /* 0x00008fc000007945 */ /* 0x000fe20003800000 */
[-C--:B0-----:R-:W-:Y:S01]  /*54c0*/  IMAD R24, R39, R28.reuse, RZ ;  /* 0x0000001c27187224 */ /* 0x081fe200078e02ff */
[----:B------:R-:W-:Y:S01]  /*54d0*/  SHF.L.U64.HI R34, R28, 0x3, R29 ;  /* 0x000000031c227819 */ /* 0x000fe2000001021d */
[----:B------:R-:W-:-:S04]  /*54e0*/  IMAD.WIDE.U32 R26, R43, R28, R26 ;  /* 0x0000001c2b1a7225 */ /* 0x000fc800078e001a */
[----:B------:R-:W-:Y:S01]  /*54f0*/  IMAD R25, R43, R29, R24 ;  /* 0x0000001d2b197224 */ /* 0x000fe200078e0218 */
[----:B------:R-:W-:Y:S01]  /*5500*/  IADD3 R24, P3, R26, UR6, RZ ;  /* 0x000000061a187c10 */ /* 0x000fe2000ff7e0ff */
[C---:B------:R-:W-:Y:S01]  /*5510*/  IMAD.SHL.U32 R35, R28.reuse, 0x8, RZ ;  /* 0x000000081c237824 */ /* 0x040fe200078e00ff */
[----:B------:R-:W-:Y:S01]  /*5520*/  LEA R30, P2, R28, R26, 0x7 ;  /* 0x0000001a1c1e7211 */ /* 0x000fe200078438ff */
[----:B------:R-:W-:-:S03]  /*5530*/  IMAD.IADD R27, R27, 0x1, R25 ;  /* 0x000000011b1b7824 */ /* 0x000fc600078e0219 */
[----:B------:R-:W-:Y:S02]  /*5540*/  IADD3 R26, P1, P0, R26, UR6, R35 ;  /* 0x000000061a1a7c10 */ /* 0x000fe4000f83e023 */
[----:B------:R-:W-:Y:S02]  /*5550*/  IADD3.X R25, R27, UR7, RZ, P3, !PT ;  /* 0x000000071b197c10 */ /* 0x000fe40009ffe4ff */
[----:B------:R-:W-:Y:S02]  /*5560*/  FSETP.NEU.AND P3, PT, RZ, UR21, PT ;  /* 0x00000015ff007c0b */ /* 0x000fe4000bf6d000 */
[----:B------:R-:W-:Y:S02]  /*5570*/  LEA.HI.X R31, R28, R27, R29, 0x7, P2 ;  /* 0x0000001b1c1f7211 */ /* 0x000fe400010f3c1d */
[C---:B------:R-:W-:Y:S02]  /*5580*/  IADD3 R28, P2, R30.reuse, UR6, RZ ;  /* 0x000000061e1c7c10 */ /* 0x040fe4000ff5e0ff */
[----:B------:R-:W-:-:S02]  /*5590*/  IADD3 R30, P5, P6, R30, UR6, R35 ;  /* 0x000000061e1e7c10 */ /* 0x000fc4000febe023 */
[----:B------:R-:W-:Y:S02]  /*55a0*/  IADD3.X R29, R31, UR7, RZ, P2, !PT ;  /* 0x000000071f1d7c10 */ /* 0x000fe400097fe4ff */
[--C-:B------:R-:W-:Y:S02]  /*55b0*/  IADD3.X R27, R27, UR7, R34.reuse, P1, P0 ;  /* 0x000000071b1b7c10 */ /* 0x100fe40008fe0422 */
[----:B------:R-:W-:Y:S01]  /*55c0*/  IADD3.X R31, R31, UR7, R34, P5, P6 ;  /* 0x000000071f1f7c10 */ /* 0x000fe2000afec422 */
[----:B------:R-:W-:Y:S06]  /*55d0*/  @!P3 BRA `(.L_x_33) ;  /* 0x0000006c001cb947 */ /* 0x000fec0003800000 */
[----:B------:R-:W-:Y:S01]  /*55e0*/  ULDC.64 UR8, c[0x0][0x5b8] ;  /* 0x00016e0000087ab9 */ /* 0x000fe20000000a00 */
[----:B------:R-:W-:Y:S01]  /*55f0*/  ISETP.GE.AND P0, PT, R42, 0x1, PT ;  /* 0x000000012a00780c */ /* 0x000fe20003f06270 */
[----:B------:R-:W-:Y:S02]  /*5600*/  UIMAD UR6, UR10, UR8, URZ ;  /* 0x000000080a0672a4 */ /* 0x000fe4000f8e023f */
[----:B------:R-:W-:Y:S01]  /*5610*/  IMAD.U32 R35, RZ, RZ, UR8 ;  /* 0x00000008ff237e24 */ /* 0x000fe2000f8e00ff */
[----:B------:R-:W-:Y:S01]  /*5620*/  BSSY B1, `(.L_x_34) ;  /* 0x0000010000017945 */ /* 0x000fe20003800000 */
[----:B------:R-:W-:Y:S01]  /*5630*/  ISETP.LT.OR P3, PT, R41, 0x1, !P0 ;  /* 0x000000012900780c */ /* 0x000fe20004761670 */
[----:B------:R-:W-:Y:S02]  /*5640*/  UIMAD UR6, UR22, UR9, UR6 ;  /* 0x00000009160672a4 */ /* 0x000fe4000f8e0206 */
[----:B------:R-:W-:Y:S01]  /*5650*/  IMAD.WIDE.U32 R32, R35, UR22, R32 ;  /* 0x0000001623207c25 */ /* 0x000fe2000f8e0020 */
[----:B------:R-:W-:-:S03]  /*5660*/  ULDC.64 UR8, c[0x0][0x5a8] ;  /* 0x00016a0000087ab9 */ /* 0x000fc60000000a00 */
[----:B------:R-:W-:Y:S02]  /*5670*/  IMAD.MOV.U32 R36, RZ, RZ, R32 ;  /* 0x000000ffff247224 */ /* 0x000fe400078e0020 */
[----:B------:R-:W-:Y:S01]  /*5680*/  VIADD R37, R33, UR6 ;  /* 0x0000000621257c36 */ /* 0x000fe20008000000 */
[----:B------:R-:W-:Y:S02]  /*5690*/  ULDC.64 UR6, c[0x0][0x5b0] ;  /* 0x00016c0000067ab9 */ /* 0x000fe40000000a00 */
[----:B------:R-:W-:Y:S02]  /*56a0*/  IMAD R34, R39, UR6, RZ ;  /* 0x0000000627227c24 */ /* 0x000fe4000f8e02ff */
[----:B------:R-:W-:-:S04]  /*56b0*/  IMAD.WIDE.U32 R32, R43, UR6, R36 ;  /* 0x000000062b207c25 */ /* 0x000fc8000f8e0024 */
[--C-:B------:R-:W-:Y:S01]  /*56c0*/  IMAD R35, R43, UR7, R34.reuse ;  /* 0x000000072b237c24 */ /* 0x100fe2000f8e0222 */
[----:B------:R-:W-:Y:S02]  /*56d0*/  IADD3 R32, P1, R32, UR8, RZ ;  /* 0x0000000820207c10 */ /* 0x000fe4000ff3e0ff */
[----:B------:R-:W-:Y:S02]  /*56e0*/  PRMT R34, RZ, 0x7610, R34 ;  /* 0x00007610ff227816 */ /* 0x000fe40000000022 */
[----:B------:R-:W-:Y:S01]  /*56f0*/  IADD3.X R33, R33, UR9, R35, P1, !PT ;  /* 0x0000000921217c10 */ /* 0x000fe20008ffe423 */
[----:B------:R-:W-:Y:S08]  /*5700*/  @P3 BRA `(.L_x_35) ;  /* 0x0000000000043947 */ /* 0x000ff00003800000 */
[----:B------:R0:W5:Y:S02]  /*5710*/  LDG.E.U8 R34, desc[UR16][R32.64] ;  /* 0x0000001020227981 */ /* 0x000164000c1e1100 */
.L_x_35:
[----:B------:R-:W-:Y:S05]  /*5720*/  BSYNC B1 ;  /* 0x0000000000017941 */ /* 0x000fea0003800000 */
.L_x_34:
[----:B-----5:R-:W-:Y:S01]  /*5730*/  LOP3.LUT R34, R34, 0xff, RZ, 0xc0, !PT ;  /* 0x000000ff22227812 */ /* 0x020fe200078ec0ff */
[----:B------:R-:W-:Y:S01]  /*5740*/  BSSY B1, `(.L_x_36) ;  /* 0x000000b000017945 */ /* 0x000fe20003800000 */
[----:B------:R-:W-:Y:S02]  /*5750*/  ISETP.LT.OR P2, PT, R41, 0x2, !P0 ;  /* 0x000000022900780c */ /* 0x000fe40004741670 */
[----:B------:R-:W-:-:S05]  /*5760*/  F2FP.F16.E4M3.UNPACK_B R34, R34 ;  /* 0x00000022ff22723e */ /* 0x000fca00020006ff */
[----:B------:R-:W-:-:S05]  /*5770*/  HADD2.F32 R34, -RZ, R34.H0_H0 ;  /* 0x20000022ff227230 */ /* 0x000fca0000004100 */
[----:B------:R-:W-:Y:S01]  /*5780*/  FMUL R35, R34, UR21 ;  /* 0x0000001522237c20 */ /* 0x000fe20008400000 */
[----:B------:R-:W-:-:S03]  /*5790*/  PRMT R34, RZ, 0x7610, R34 ;  /* 0x00007610ff227816 */ /* 0x000fc60000000022 */
[----:B------:R-:W-:-:S05]  /*57a0*/  FFMA R35, R226, UR20, R35 ;  /* 0x00000014e2237c23 */ /* 0x000fca0008000023 */
[----:B------:R-:W-:-:S05]  /*57b0*/  F2FP.SATFINITE.E4M3.F32.PACK_AB_MERGE_C R35, RZ, R35, RZ ;  /* 0x00000023ff23723e */ /* 0x000fca00048070ff */
[----:B------:R1:W-:Y:S01]  /*57c0*/  @!P3 STG.E.U8 desc[UR16][R24.64], R35 ;  /* 0x000000231800b986 */ /* 0x0003e2000c101110 */
[----:B------:R-:W-:Y:S05]  /*57d0*/  @P2 BRA `(.L_x_37) ;  /* 0x0000000000042947 */ /* 0x000fea0003800000 */
[----:B------:R2:W5:Y:S02]  /*57e0*/  LDG.E.U8 R34, desc[UR16][R32.64+0x1] ;  /* 0x0000011020227981 */ /* 0x000564000c1e1100 */
.L_x_37:
[----:B------:R-:W-:Y:S05]  /*57f0*/  BSYNC B1 ;  /* 0x0000000000017941 */ /* 0x000fea0003800000 */
.L_x_36:
[----:B-----5:R-:W-:Y:S01]  /*5800*/  LOP3.LUT R34, R34, 0xff, RZ, 0xc0, !PT ;  /* 0x000000ff22227812 */ /* 0x020fe200078ec0ff */
[----:B------:R-:W-:Y:S01]  /*5810*/  BSSY B1, `(.L_x_38) ;  /* 0x0000013000017945 */ /* 0x000fe20003800000 */
[----:B------:R-:W-:Y:S02]  /*5820*/  IADD3 R45, P1, R43, 0x8, RZ ;  /* 0x000000082b2d7810 */ /* 0x000fe40007f3e0ff */
[----:B------:R-:W-:-:S03]  /*5830*/  F2FP.F16.E4M3.UNPACK_B R34, R34 ;  /* 0x00000022ff22723e */ /* 0x000fc600020006ff */
[----:B-1----:R-:W-:Y:S01]  /*5840*/  IMAD.X R35, RZ, RZ, R39, P1 ;  /* 0x000000ffff237224 */ /* 0x002fe200008e0627 */
[----:B------:R-:W-:Y:S01]  /*5850*/  ISETP.GE.AND P1, PT, R42, 0x9, PT ;  /* 0x000000092a00780c */ /* 0x000fe20003f26270 */
[----:B------:R-:W-:Y:S02]  /*5860*/  HADD2.F32 R34, -RZ, R34.H0_H0 ;  /* 0x20000022ff227230 */ /* 0x000fe40000004100 */
[----:B------:R-:W-:Y:S01]  /*5870*/  IMAD R46, R35, UR6, RZ ;  /* 0x00000006232e7c24 */ /* 0x000fe2000f8e02ff */
[----:B------:R-:W-:Y:S02]  /*5880*/  ISETP.LT.OR P5, PT, R41, 0x1, !P1 ;  /* 0x000000012900780c */ /* 0x000fe40004fa1670 */
[----:B------:R-:W-:Y:S01]  /*5890*/  FMUL R44, R34, UR21 ;  /* 0x00000015222c7c20 */ /* 0x000fe20008400000 */
[----:B------:R-:W-:-:S04]  /*58a0*/  IMAD.WIDE.U32 R34, R45, UR6, R36 ;  /* 0x000000062d227c25 */ /* 0x000fc8000f8e0024 */
[----:B------:R-:W-:Y:S01]  /*58b0*/  FFMA R44, R225, UR20, R44 ;  /* 0x00000014e12c7c23 */ /* 0x000fe2000800002c */
[----:B------:R-:W-:Y:S01]  /*58c0*/  IMAD R45, R45, UR7, R46 ;  /* 0x000000072d2d7c24 */ /* 0x000fe2000f8e022e */
[----:B------:R-:W-:-:S03]  /*58d0*/  IADD3 R34, P3, R34, UR8, RZ ;  /* 0x0000000822227c10 */ /* 0x000fc6000ff7e0ff */
[----:B------:R-:W-:Y:S02]  /*58e0*/  F2FP.SATFINITE.E4M3.F32.PACK_AB_MERGE_C R47, RZ, R44, RZ ;  /* 0x0000002cff2f723e */ /* 0x000fe400048070ff */
[----:B------:R-:W-:Y:S02]  /*58f0*/  IADD3.X R35, R35, UR9, R45, P3, !PT ;  /* 0x0000000923237c10 */ /* 0x000fe40009ffe42d */
[----:B------:R-:W-:Y:S01]  /*5900*/  PRMT R44, RZ, 0x7610, R44 ;  /* 0x00007610ff2c7816 */ /* 0x000fe2000000002c */
[----:B------:R1:W-:Y:S01]  /*5910*/  @!P2 STG.E.U8 desc[UR16][R24.64+0x1], R47 ;  /* 0x0000012f1800a986 */ /* 0x0003e2000c101110 */
[----:B------:R-:W-:Y:S05]  /*5920*/  @P5 BRA `(.L_x_39) ;  /* 0x0000000000045947 */ /* 0x000fea0003800000 */
[----:B------:R4:W5:Y:S02]  /*5930*/  LDG.E.U8 R44, desc[UR16][R34.64] ;  /* 0x00000010222c7981 */ /* 0x000964000c1e1100 */
.L_x_39:
[----:B------:R-:W-:Y:S05]  /*5940*/  BSYNC B1 ;  /* 0x0000000000017941 */ /* 0x000fea0003800000 */
.L_x_38:
        /* <DEDUP_REMOVED lines=12> */
.L_x_41:
[----:B------:R-:W-:Y:S05]  /*5a10*/  BSYNC B1 ;  /* 0x0000000000017941 */ /* 0x000fea0003800000 */
.L_x_40:
[----:B-----5:R-:W-:Y:S01]  /*5a20*/  LOP3.LUT R44, R44, 0xff, RZ, 0xc0, !PT ;  /* 0x000000ff2c2c7812 */ /* 0x020fe200078ec0ff */
[----:B------:R-:W-:Y:S01]  /*5a30*/  BSSY B1, `(.L_x_42) ;  /* 0x000000b000017945 */ /* 0x000fe20003800000 */
[----:B------:R-:W-:Y:S02]  /*5a40*/  ISETP.LT.OR P3, PT, R41, 0x9, !P0 ;  /* 0x000000092900780c */ /* 0x000fe40004761670 */
[----:B------:R-:W-:-:S05]  /*5a50*/  F2FP.F16.E4M3.UNPACK_B R44, R44 ;  /* 0x0000002cff2c723e */ /* 0x000fca00020006ff */
[----:B------:R-:W-:-:S05]  /*5a60*/  HADD2.F32 R44, -RZ, R44.H0_H0 ;  /* 0x2000002cff2c7230 */ /* 0x000fca0000004100 */
[----:B------:R-:W-:-:S04]  /*5a70*/  FMUL R44, R44, UR21 ;  /* 0x000000152c2c7c20 */ /* 0x000fc80008400000 */
[----:B------:R-:W-:-:S05]  /*5a80*/  FFMA R44, R223, UR20, R44 ;  /* 0x00000014df2c7c23 */ /* 0x000fca000800002c */
[----:B0-----:R-:W-:Y:S02]  /*5a90*/  F2FP.SATFINITE.E4M3.F32.PACK_AB_MERGE_C R45, RZ, R44, RZ ;  /* 0x0000002cff2d723e */ /* 0x001fe400048070ff */
[----:B------:R-:W-:-:S03]  /*5aa0*/  PRMT R44, RZ, 0x7610, R44 ;  /* 0x00007610ff2c7816 */ /* 0x000fc6000000002c */
[----:B------:R0:W-:Y:S01]  /*5ab0*/  @!P2 STG.E.U8 desc[UR16][R26.64+0x1], R45 ;  /* 0x0000012d1a00a986 */ /* 0x0001e2000c101110 */
[----:B------:R-:W-:Y:S05]  /*5ac0*/  @P3 BRA `(.L_x_43) ;  /* 0x0000000000043947 */ /* 0x000fea0003800000 */
[----:B------:R0:W5:Y:S02]  /*5ad0*/  LDG.E.U8 R44, desc[UR16][R32.64+0x8] ;  /* 0x00000810202c7981 */ /* 0x000164000c1e1100 */
.L_x_43:
[----:B------:R-:W-:Y:S05]  /*5ae0*/  BSYNC B1 ;  /* 0x0000000000017941 */ /* 0x000fea0003800000 */
.L_x_42:
[----:B-----5:R-:W-:Y:S01]  /*5af0*/  LOP3.LUT R44, R44, 0xff, RZ, 0xc0, !PT ;  /* 0x000000ff2c2c7812 */ /* 0x020fe200078ec0ff */
[----:B------:R-:W-:Y:S01]  /*5b00*/  BSSY B1, `(.L_x_44) ;  /* 0x000000b000017945 */ /* 0x000fe20003800000 */
[----:B------:R-:W-:Y:S02]  /*5b10*/  ISETP.LT.OR P2, PT, R41, 0xa, !P0 ;  /* 0x0000000a2900780c */ /* 0x000fe40004741670 */
[----:B------:R-:W-:-:S05]  /*5b20*/  F2FP.F16.E4M3.UNPACK_B R44, R44 ;  /* 0x0000002cff2c723e */ /* 0x000fca00020006ff */
[----:B------:R-:W-:-:S05]  /*5b30*/  HADD2.F32 R44, -RZ, R44.H0_H0 ;  /* 0x2000002cff2c7230 */ /* 0x000fca0000004100 */
[----:B0-----:R-:W-:Y:S01]  /*5b40*/  FMUL R45, R44, UR21 ;  /* 0x000000152c2d7c20 */ /* 0x001fe20008400000 */
[----:B------:R-:W-:-:S03]  /*5b50*/  PRMT R44, RZ, 0x7610, R44 ;  /* 0x00007610ff2c7816 */ /* 0x000fc6000000002c */
[----:B------:R-:W-:-:S05]  /*5b60*/  FFMA R45, R222, UR20, R45 ;  /* 0x00000014de2d7c23 */ /* 0x000fca000800002d */
[----:B------:R-:W-:-:S05]  /*5b70*/  F2FP.SATFINITE.E4M3.F32.PACK_AB_MERGE_C R45, RZ, R45, RZ ;  /* 0x0000002dff2d723e */ /* 0x000fca00048070ff */
[----:B------:R0:W-:Y:S01]  /*5b80*/  @!P3 STG.E.U8 desc[UR16][R24.64+0x8], R45 ;  /* 0x0000082d1800b986 */ /* 0x0001e2000c101110 */
[----:B------:R-:W-:Y:S05]  /*5b90*/  @P2 BRA `(.L_x_45) ;  /* 0x0000000000042947 */ /* 0x000fea0003800000 */
[----:B------:R0:W5:Y:S02]  /*5ba0*/  LDG.E.U8 R44, desc[UR16][R32.64+0x9] ;  /* 0x00000910202c7981 */ /* 0x000164000c1e1100 */
.L_x_45:
[----:B------:R-:W-:Y:S05]  /*5bb0*/  BSYNC B1 ;  /* 0x0000000000017941 */ /* 0x000fea0003800000 */
.L_x_44:
        /* <DEDUP_REMOVED lines=12> */
.L_x_47:
[----:B------:R-:W-:Y:S05]  /*5c80*/  BSYNC B1 ;  /* 0x0000000000017941 */ /* 0x000fea0003800000 */
.L_x_46:
        /* <DEDUP_REMOVED lines=12> */
.L_x_49:
[----:B------:R-:W-:Y:S05]  /*5d50*/  BSYNC B1 ;  /* 0x0000000000017941 */ /* 0x000fea0003800000 */
.L_x_48:
        /* <DEDUP_REMOVED lines=12> */
.L_x_51:
[----:B------:R-:W-:Y:S05]  /*5e20*/  BSYNC B1 ;  /* 0x0000000000017941 */ /* 0x000fea0003800000 */
.L_x_50:
        /* <DEDUP_REMOVED lines=12> */
.L_x_53:
[----:B------:R-:W-:Y:S05]  /*5ef0*/  BSYNC B1 ;  /* 0x0000000000017941 */ /* 0x000fea0003800000 */
.L_x_52:
        /* <DEDUP_REMOVED lines=12> */
.L_x_55:
[----:B------:R-:W-:Y:S05]  /*5fc0*/  BSYNC B1 ;  /* 0x0000000000017941 */ /* 0x000fea0003800000 */
.L_x_54:
        /* <DEDUP_REMOVED lines=12> */
.L_x_57:
[----:B------:R-:W-:Y:S05]  /*6090*/  BSYNC B1 ;  /* 0x0000000000017941 */ /* 0x000fea0003800000 */
.L_x_56:
        /* <DEDUP_REMOVED lines=12> */
.L_x_59:
[----:B------:R-:W-:Y:S05]  /*6160*/  BSYNC B1 ;  /* 0x0000000000017941 */ /* 0x000fea0003800000 */
.L_x_58:
        /* <DEDUP_REMOVED lines=12> */
.L_x_61:
[----:B------:R-:W-:Y:S05]  /*6230*/  BSYNC B1 ;  /* 0x0000000000017941 */ /* 0x000fea0003800000 */
.L_x_60:
        /* <DEDUP_REMOVED lines=12> */
.L_x_63:
[----:B------:R-:W-:Y:S05]  /*6300*/  BSYNC B1 ;  /* 0x0000000000017941 */ /* 0x000fea0003800000 */
.L_x_62:
        /* <DEDUP_REMOVED lines=12> */
.L_x_65:
[----:B------:R-:W-:Y:S05]  /*63d0*/  BSYNC B1 ;  /* 0x0000000000017941 */ /* 0x000fea0003800000 */
.L_x_64:
        /* <DEDUP_REMOVED lines=12> */
.L_x_67:
[----:B------:R-:W-:Y:S05]  /*64a0*/  BSYNC B1 ;  /* 0x0000000000017941 */ /* 0x000fea0003800000 */
.L_x_66:
        /* <DEDUP_REMOVED lines=12> */
.L_x_69:
[----:B------:R-:W-:Y:S05]  /*6570*/  BSYNC B1 ;  /* 0x0000000000017941 */ /* 0x000fea0003800000 */
.L_x_68:
        /* <DEDUP_REMOVED lines=12> */
.L_x_71:
[----:B------:R-:W-:Y:S05]  /*6640*/  BSYNC B1 ;  /* 0x0000000000017941 */ /* 0x000fea0003800000 */
.L_x_70:
        /* <DEDUP_REMOVED lines=12> */
.L_x_73:
[----:B------:R-:W-:Y:S05]  /*6710*/  BSYNC B1 ;  /* 0x0000000000017941 */ /* 0x000fea0003800000 */
.L_x_72:
        /* <DEDUP_REMOVED lines=12> */
.L_x_75:
[----:B------:R-:W-:Y:S05]  /*67e0*/  BSYNC B1 ;  /* 0x0000000000017941 */ /* 0x000fea0003800000 */
.L_x_74:
        /* <DEDUP_REMOVED lines=12> */
.L_x_77:
[----:B------:R-:W-:Y:S05]  /*68b0*/  BSYNC B1 ;  /* 0x0000000000017941 */ /* 0x000fea0003800000 */
.L_x_76:
        /* <DEDUP_REMOVED lines=12> */
.L_x_79:
[----:B------:R-:W-:Y:S05]  /*6980*/  BSYNC B1 ;  /* 0x0000000000017941 */ /* 0x000fea0003800000 */
.L_x_78:
        /* <DEDUP_REMOVED lines=12> */
.L_x_81:
[----:B------:R-:W-:Y:S05]  /*6a50*/  BSYNC B1 ;  /* 0x0000000000017941 */ /* 0x000fea0003800000 */
.L_x_80:
        /* <DEDUP_REMOVED lines=12> */
.L_x_83:
[----:B------:R-:W-:Y:S05]  /*6b20*/  BSYNC B1 ;  /* 0x0000000000017941 */ /* 0x000fea0003800000 */
.L_x_82:
        /* <DEDUP_REMOVED lines=12> */
.L_x_85:
[----:B------:R-:W-:Y:S05]  /*6bf0*/  BSYNC B1 ;  /* 0x0000000000017941 */ /* 0x000fea0003800000 */
.L_x_84:
        /* <DEDUP_REMOVED lines=12> */
.L_x_87:
[----:B------:R-:W-:Y:S05]  /*6cc0*/  BSYNC B1 ;  /* 0x0000000000017941 */ /* 0x000fea0003800000 */
.L_x_86:
        /* <DEDUP_REMOVED lines=12> */
.L_x_89:
[----:B------:R-:W-:Y:S05]  /*6d90*/  BSYNC B1 ;  /* 0x0000000000017941 */ /* 0x000fea0003800000 */
.L_x_88:
        /* <DEDUP_REMOVED lines=12> */
.L_x_91:
[----:B------:R-:W-:Y:S05]  /*6e60*/  BSYNC B1 ;  /* 0x0000000000017941 */ /* 0x000fea0003800000 */
.L_x_90:
        /* <DEDUP_REMOVED lines=12> */
.L_x_93:
[----:B------:R-:W-:Y:S05]  /*6f30*/  BSYNC B1 ;  /* 0x0000000000017941 */ /* 0x000fea0003800000 */
.L_x_92:
        /* <DEDUP_REMOVED lines=12> */
.L_x_95:
[----:B------:R-:W-:Y:S05]  /*7000*/  BSYNC B1 ;  /* 0x0000000000017941 */ /* 0x000fea0003800000 */
.L_x_94:
        /* <DEDUP_REMOVED lines=12> */
.L_x_97:
[----:B------:R-:W-:Y:S05]  /*70d0*/  BSYNC B1 ;  /* 0x0000000000017941 */ /* 0x000fea0003800000 */
.L_x_96:
        /* <DEDUP_REMOVED lines=12> */
.L_x_99:
[----:B------:R-:W-:Y:S05]  /*71a0*/  BSYNC B1 ;  /* 0x0000000000017941 */ /* 0x000fea0003800000 */
.L_x_98:
        /* <DEDUP_REMOVED lines=12> */
.L_x_101:
[----:B------:R-:W-:Y:S05]  /*7270*/  BSYNC B1 ;  /* 0x0000000000017941 */ /* 0x000fea0003800000 */
.L_x_100:
        /* <DEDUP_REMOVED lines=12> */
.L_x_103:
[----:B------:R-:W-:Y:S05]  /*7340*/  BSYNC B1 ;  /* 0x0000000000017941 */ /* 0x000fea0003800000 */
.L_x_102:
        /* <DEDUP_REMOVED lines=12> */
.L_x_105:
[----:B------:R-:W-:Y:S05]  /*7410*/  BSYNC B1 ;  /* 0x0000000000017941 */ /* 0x000fea0003800000 */
.L_x_104:
        /* <DEDUP_REMOVED lines=12> */
.L_x_107:
[----:B------:R-:W-:Y:S05]  /*74e0*/  BSYNC B1 ;  /* 0x0000000000017941 */ /* 0x000fea0003800000 */
.L_x_106:
        /* <DEDUP_REMOVED lines=12> */
.L_x_109:
[----:B------:R-:W-:Y:S05]  /*75b0*/  BSYNC B1 ;  /* 0x0000000000017941 */ /* 0x000fea0003800000 */
.L_x_108:
        /* <DEDUP_REMOVED lines=12> */
.L_x_111:
[----:B------:R-:W-:Y:S05]  /*7680*/  BSYNC B1 ;  /* 0x0000000000017941 */ /* 0x000fea0003800000 */
.L_x_110:
        /* <DEDUP_REMOVED lines=12> */
.L_x_113:
[----:B------:R-:W-:Y:S05]  /*7750*/  BSYNC B1 ;  /* 0x0000000000017941 */ /* 0x000fea0003800000 */
.L_x_112:
        /* <DEDUP_REMOVED lines=12> */
.L_x_115:
[----:B------:R-:W-:Y:S05]  /*7820*/  BSYNC B1 ;  /* 0x0000000000017941 */ /* 0x000fea0003800000 */
.L_x_114:
        /* <DEDUP_REMOVED lines=12> */
.L_x_117:
[----:B------:R-:W-:Y:S05]  /*78f0*/  BSYNC B1 ;  /* 0x0000000000017941 */ /* 0x000fea0003800000 */
.L_x_116:
        /* <DEDUP_REMOVED lines=12> */
.L_x_119:
[----:B------:R-:W-:Y:S05]  /*79c0*/  BSYNC B1 ;  /* 0x0000000000017941 */ /* 0x000fea0003800000 */
.L_x_118:
        /* <DEDUP_REMOVED lines=12> */
.L_x_121:
[----:B------:R-:W-:Y:S05]  /*7a90*/  BSYNC B1 ;  /* 0x0000000000017941 */ /* 0x000fea0003800000 */
.L_x_120:
        /* <DEDUP_REMOVED lines=12> */
.L_x_123:
[----:B------:R-:W-:Y:S05]  /*7b60*/  BSYNC B1 ;  /* 0x0000000000017941 */ /* 0x000fea0003800000 */
.L_x_122:
        /* <DEDUP_REMOVED lines=12> */
.L_x_125:
[----:B------:R-:W-:Y:S05]  /*7c30*/  BSYNC B1 ;  /* 0x0000000000017941 */ /* 0x000fea0003800000 */
.L_x_124:
        /* <DEDUP_REMOVED lines=12> */
.L_x_127:
[----:B------:R-:W-:Y:S05]  /*7d00*/  BSYNC B1 ;  /* 0x0000000000017941 */ /* 0x000fea0003800000 */
.L_x_126:
        /* <DEDUP_REMOVED lines=12> */
.L_x_129:
[----:B------:R-:W-:Y:S05]  /*7dd0*/  BSYNC B1 ;  /* 0x0000000000017941 */ /* 0x000fea0003800000 */
.L_x_128:
        /* <DEDUP_REMOVED lines=12> */
.L_x_131:
[----:B------:R-:W-:Y:S05]  /*7ea0*/  BSYNC B1 ;  /* 0x0000000000017941 */ /* 0x000fea0003800000 */
.L_x_130:
        /* <DEDUP_REMOVED lines=12> */
.L_x_133:
[----:B------:R-:W-:Y:S05]  /*7f70*/  BSYNC B1 ;  /* 0x0000000000017941 */ /* 0x000fea0003800000 */
.L_x_132:
        /* <DEDUP_REMOVED lines=12> */
.L_x_135:
[----:B------:R-:W-:Y:S05]  /*8040*/  BSYNC B1 ;  /* 0x0000000000017941 */ /* 0x000fea0003800000 */
.L_x_134:
        /* <DEDUP_REMOVED lines=12> */
.L_x_137:
[----:B------:R-:W-:Y:S05]  /*8110*/  BSYNC B1 ;  /* 0x0000000000017941 */ /* 0x000fea0003800000 */
.L_x_136:
        /* <DEDUP_REMOVED lines=12> */
.L_x_139:
[----:B------:R-:W-:Y:S05]  /*81e0*/  BSYNC B1 ;  /* 0x0000000000017941 */ /* 0x000fea0003800000 */
.L_x_138:
        /* <DEDUP_REMOVED lines=12> */
.L_x_141:
[----:B------:R-:W-:Y:S05]  /*82b0*/  BSYNC B1 ;  /* 0x0000000000017941 */ /* 0x000fea0003800000 */
.L_x_140:
        /* <DEDUP_REMOVED lines=12> */
.L_x_143:
[----:B------:R-:W-:Y:S05]  /*8380*/  BSYNC B1 ;  /* 0x0000000000017941 */ /* 0x000fea0003800000 */
.L_x_142:
        /* <DEDUP_REMOVED lines=12> */
.L_x_145:
[----:B------:R-:W-:Y:S05]  /*8450*/  BSYNC B1 ;  /* 0x0000000000017941 */ /* 0x000fea0003800000 */
.L_x_144:
        /* <DEDUP_REMOVED lines=12> */
.L_x_147:
[----:B------:R-:W-:Y:S05]  /*8520*/  BSYNC B1 ;  /* 0x0000000000017941 */ /* 0x000fea0003800000 */
.L_x_146:
        /* <DEDUP_REMOVED lines=12> */
.L_x_149:
[----:B------:R-:W-:Y:S05]  /*85f0*/  BSYNC B1 ;  /* 0x0000000000017941 */ /* 0x000fea0003800000 */
.L_x_148:
        /* <DEDUP_REMOVED lines=12> */
.L_x_151:
[----:B------:R-:W-:Y:S05]  /*86c0*/  BSYNC B1 ;  /* 0x0000000000017941 */ /* 0x000fea0003800000 */
.L_x_150:
        /* <DEDUP_REMOVED lines=12> */
.L_x_153:
[----:B------:R-:W-:Y:S05]  /*8790*/  BSYNC B1 ;  /* 0x0000000000017941 */ /* 0x000fea0003800000 */
.L_x_152:
        /* <DEDUP_REMOVED lines=12> */
.L_x_155:
[----:B------:R-:W-:Y:S05]  /*8860*/  BSYNC B1 ;  /* 0x0000000000017941 */ /* 0x000fea0003800000 */
.L_x_154:
        /* <DEDUP_REMOVED lines=12> */
.L_x_157:
[----:B------:R-:W-:Y:S05]  /*8930*/  BSYNC B1 ;  /* 0x0000000000017941 */ /* 0x000fea0003800000 */
.L_x_156:
[----:B-----5:R-:W-:Y:S01]  /*8940*/  LOP3.LUT R44, R44, 0xff, RZ, 0xc0, !PT ;  /* 0x000000ff2c2c7812 */ /* 0x020fe200078ec0ff */
[----:B------:R-:W-:Y:S01]  /*8950*/  BSSY B1, `(.L_x_158) ;  /* 0x000000b000017945 */ /* 0x000fe20003800000 */
[----:B------:R-:W-:Y:S02]  /*8960*/  ISETP.LT.OR P2, PT, R41, 0x79, !P1 ;  /* 0x000000792900780c */ /* 0x000fe40004f41670 */
[----:B------:R-:W-:Y:S02]  /*8970*/  F2FP.F16.E4M3.UNPACK_B R44, R44 ;  /* 0x0000002cff2c723e */ /* 0x000fe400020006ff */
[----:B0-2---:R-:W-:-:S03]  /*8980*/  PRMT R32, RZ, 0x7610, R32 ;  /* 0x00007610ff207816 */ /* 0x005fc60000000020 */
[----:B------:R-:W-:-:S05]  /*8990*/  HADD2.F32 R44, -RZ, R44.H0_H0 ;  /* 0x2000002cff2c7230 */ /* 0x000fca0000004100 */
[----:B------:R-:W-:-:S04]  /*89a0*/  FMUL R44, R44, UR21 ;  /* 0x000000152c2c7c20 */ /* 0x000fc80008400000 */
[----:B------:R-:W-:-:S05]  /*89b0*/  FFMA R44, R165, UR20, R44 ;  /* 0x00000014a52c7c23 */ /* 0x000fca000800002c */
[----:B------:R-:W-:-:S05]  /*89c0*/  F2FP.SATFINITE.E4M3.F32.PACK_AB_MERGE_C R33, RZ, R44, RZ ;  /* 0x0000002cff21723e */ /* 0x000fca00048070ff */
[----:B------:R0:W-:Y:S01]  /*89d0*/  @!P0 STG.E.U8 desc[UR16][R24.64+0x79], R33 ;  /* 0x0000792118008986 */ /* 0x0001e2000c101110 */
[----:B------:R-:W-:Y:S05]  /*89e0*/  @P2 BRA `(.L_x_159) ;  /* 0x0000000000042947 */ /* 0x000fea0003800000 */
[----:B------:R2:W5:Y:S02]  /*89f0*/  LDG.E.U8 R32, desc[UR16][R34.64+0x78] ;  /* 0x0000781022207981 */ /* 0x000564000c1e1100 */
.L_x_159:
[----:B------:R-:W-:Y:S05]  /*8a00*/  BSYNC B1 ;  /* 0x0000000000017941 */ /* 0x000fea0003800000 */
.L_x_158:
[----:B-----5:R-:W-:Y:S01]  /*8a10*/  LOP3.LUT R32, R32, 0xff, RZ, 0xc0, !PT ;  /* 0x000000ff20207812 */ /* 0x020fe200078ec0ff */
[----:B------:R-:W-:Y:S01]  /*8a20*/  BSSY B1, `(.L_x_160) ;  /* 0x000000b000017945 */ /* 0x000fe20003800000 */
[----:B------:R-:W-:Y:S02]  /*8a30*/  ISETP.LT.OR P1, PT, R41, 0x7a, !P1 ;  /* 0x0000007a2900780c */ /* 0x000fe40004f21670 */
[----:B------:R-:W-:Y:S02]  /*8a40*/  F2FP.F16.E4M3.UNPACK_B R32, R32 ;  /* 0x00000020ff20723e */ /* 0x000fe400020006ff */
[----:B01----:R-:W-:-:S03]  /*8a50*/  PRMT R24, RZ, 0x7610, R24 ;  /* 0x00007610ff187816 */ /* 0x003fc60000000018 */
[----:B------:R-:W-:-:S05]  /*8a60*/  HADD2.F32 R32, -RZ, R32.H0_H0 ;  /* 0x20000020ff207230 */ /* 0x000fca0000004100 */
[----:B------:R-:W-:-:S04]  /*8a70*/  FMUL R25, R32, UR21 ;  /* 0x0000001520197c20 */ /* 0x000fc80008400000 */
[----:B------:R-:W-:-:S05]  /*8a80*/  FFMA R25, R164, UR20, R25 ;  /* 0x00000014a4197c23 */ /* 0x000fca0008000019 */
[----:B------:R-:W-:-:S05]  /*8a90*/  F2FP.SATFINITE.E4M3.F32.PACK_AB_MERGE_C R25, RZ, R25, RZ ;  /* 0x00000019ff19723e */ /* 0x000fca00048070ff */
[----:B------:R0:W-:Y:S01]  /*8aa0*/  @!P2 STG.E.U8 desc[UR16][R26.64+0x78], R25 ;  /* 0x000078191a00a986 */ /* 0x0001e2000c101110 */
[----:B------:R-:W-:Y:S05]  /*8ab0*/  @P1 BRA `(.L_x_161) ;  /* 0x0000000000041947 */ /* 0x000fea0003800000 */
[----:B------:R1:W5:Y:S02]  /*8ac0*/  LDG.E.U8 R24, desc[UR16][R34.64+0x79] ;  /* 0x0000791022187981 */ /* 0x000364000c1e1100 */
.L_x_161:
[----:B------:R-:W-:Y:S05]  /*8ad0*/  BSYNC B1 ;  /* 0x0000000000017941 */ /* 0x000fea0003800000 */
.L_x_160:
[----:B-----5:R-:W-:Y:S01]  /*8ae0*/  LOP3.LUT R24, R24, 0xff, RZ, 0xc0, !PT ;  /* 0x000000ff18187812 */ /* 0x020fe200078ec0ff */
[----:B------:R-:W-:Y:S01]  /*8af0*/  BSSY B1, `(.L_x_162) ;  /* 0x0000013000017945 */ /* 0x000fe20003800000 */
[----:B------:R-:W-:Y:S02]  /*8b00*/  IADD3 R33, P0, R43, 0x80, RZ ;  /* 0x000000802b217810 */ /* 0x000fe40007f1e0ff */
[----:B------:R-:W-:-:S03]  /*8b10*/  F2FP.F16.E4M3.UNPACK_B R24, R24 ;  /* 0x00000018ff18723e */ /* 0x000fc600020006ff */
[----:B0-----:R-:W-:Y:S01]  /*8b20*/  IMAD.X R25, RZ, RZ, R39, P0 ;  /* 0x000000ffff197224 */ /* 0x001fe200000e0627 */
[----:B------:R-:W-:Y:S01]  /*8b30*/  ISETP.GE.AND P0, PT, R42, 0x81, PT ;  /* 0x000000812a00780c */ /* 0x000fe20003f06270 */
[----:B------:R-:W-:Y:S02]  /*8b40*/  HADD2.F32 R24, -RZ, R24.H0_H0 ;  /* 0x20000018ff187230 */ /* 0x000fe40000004100 */
[----:B-12-4-:R-:W-:Y:S01]  /*8b50*/  IMAD R34, R25, UR6, RZ ;  /* 0x0000000619227c24 */ /* 0x016fe2000f8e02ff */
        /* <DEDUP_REMOVED lines=12> */
.L_x_163:
[----:B------:R-:W-:Y:S05]  /*8c20*/  BSYNC B1 ;  /* 0x0000000000017941 */ /* 0x000fea0003800000 */
.L_x_162:
[----:B-----5:R-:W-:Y:S01]  /*8c30*/  LOP3.LUT R32, R32, 0xff, RZ, 0xc0, !PT ;  /* 0x000000ff20207812 */ /* 0x020fe200078ec0ff */
[----:B------:R-:W-:Y:S01]  /*8c40*/  BSSY B1, `(.L_x_164) ;  /* 0x000000b000017945 */ /* 0x000fe20003800000 */
[----:B------:R-:W-:Y:S02]  /*8c50*/  ISETP.LT.OR P2, PT, R41, 0x2, !P0 ;  /* 0x000000022900780c */ /* 0x000fe40004741670 */
[----:B------:R-:W-:Y:S02]  /*8c60*/  F2FP.F16.E4M3.UNPACK_B R32, R32 ;  /* 0x00000020ff20723e */ /* 0x000fe400020006ff */
[----:B0-----:R-:W-:-:S03]  /*8c70*/  PRMT R26, RZ, 0x7610, R26 ;  /* 0x00007610ff1a7816 */ /* 0x001fc6000000001a */
[----:B------:R-:W-:-:S05]  /*8c80*/  HADD2.F32 R32, -RZ, R32.H0_H0 ;  /* 0x20000020ff207230 */ /* 0x000fca0000004100 */
[----:B------:R-:W-:-:S04]  /*8c90*/  FMUL R27, R32, UR21 ;  /* 0x00000015201b7c20 */ /* 0x000fc80008400000 */
[----:B------:R-:W-:-:S05]  /*8ca0*/  FFMA R27, R162, UR20, R27 ;  /* 0x00000014a21b7c23 */ /* 0x000fca000800001b */
[----:B------:R-:W-:-:S05]  /*8cb0*/  F2FP.SATFINITE.E4M3.F32.PACK_AB_MERGE_C R27, RZ, R27, RZ ;  /* 0x0000001bff1b723e */ /* 0x000fca00048070ff */
[----:B------:R0:W-:Y:S01]  /*8cc0*/  @!P3 STG.E.U8 desc[UR16][R28.64], R27 ;  /* 0x0000001b1c00b986 */ /* 0x0001e2000c101110 */
[----:B------:R-:W-:Y:S05]  /*8cd0*/  @P2 BRA `(.L_x_165) ;  /* 0x0000000000042947 */ /* 0x000fea0003800000 */
[----:B------:R2:W5:Y:S02]  /*8ce0*/  LDG.E.U8 R26, desc[UR16][R24.64+0x1] ;  /* 0x00000110181a7981 */ /* 0x000564000c1e1100 */
.L_x_165:
[----:B------:R-:W-:Y:S05]  /*8cf0*/  BSYNC B1 ;  /* 0x0000000000017941 */ /* 0x000fea0003800000 */
.L_x_164:
[----:B-----5:R-:W-:Y:S01]  /*8d00*/  LOP3.LUT R26, R26, 0xff, RZ, 0xc0, !PT ;  /* 0x000000ff1a1a7812 */ /* 0x020fe200078ec0ff */
[----:B------:R-:W-:Y:S01]  /*8d10*/  BSSY B1, `(.L_x_166) ;  /* 0x0000013000017945 */ /* 0x000fe20003800000 */
[----:B------:R-:W-:Y:S02]  /*8d20*/  IADD3 R43, P1, R43, 0x88, RZ ;  /* 0x000000882b2b7810 */ /* 0x000fe40007f3e0ff */
[----:B------:R-:W-:Y:S02]  /*8d30*/  F2FP.F16.E4M3.UNPACK_B R26, R26 ;  /* 0x0000001aff1a723e */ /* 0x000fe400020006ff */
[----:B------:R-:W-:Y:S01]  /*8d40*/  PRMT R32, RZ, 0x7610, R32 ;  /* 0x00007610ff207816 */ /* 0x000fe20000000020 */
[----:B------:R-:W-:Y:S01]  /*8d50*/  IMAD.X R38, RZ, RZ, R39, P1 ;  /* 0x000000ffff267224 */ /* 0x000fe200008e0627 */
[----:B------:R-:W-:Y:S01]  /*8d60*/  ISETP.GE.AND P1, PT, R42, 0x89, PT ;  /* 0x000000892a00780c */ /* 0x000fe20003f26270 */
[----:B------:R-:W-:Y:S02]  /*8d70*/  HADD2.F32 R26, -RZ, R26.H0_H0 ;  /* 0x2000001aff1a7230 */ /* 0x000fe40000004100 */
[----:B------:R-:W-:Y:S01]  /*8d80*/  IMAD R38, R38, UR6, RZ ;  /* 0x0000000626267c24 */ /* 0x000fe2000f8e02ff */
[----:B------:R-:W-:Y:S01]  /*8d90*/  ISETP.LT.OR P5, PT, R41, 0x1, !P1 ;  /* 0x000000012900780c */ /* 0x000fe20004fa1670 */
[----:B------:R-:W-:-:S04]  /*8da0*/  IMAD.WIDE.U32 R36, R43, UR6, R36 ;  /* 0x000000062b247c25 */ /* 0x000fc8000f8e0024 */
[----:B------:R-:W-:Y:S01]  /*8db0*/  FMUL R26, R26, UR21 ;  /* 0x000000151a1a7c20 */ /* 0x000fe20008400000 */
[----:B------:R-:W-:-:S03]  /*8dc0*/  IMAD R43, R43, UR7, R38 ;  /* 0x000000072b2b7c24 */ /* 0x000fc6000f8e0226 */
[----:B------:R-:W-:Y:S01]  /*8dd0*/  FFMA R161, R161, UR20, R26 ;  /* 0x00000014a1a17c23 */ /* 0x000fe2000800001a */
[----:B------:R-:W-:-:S04]  /*8de0*/  IADD3 R26, P3, R36, UR8, RZ ;  /* 0x00000008241a7c10 */ /* 0x000fc8000ff7e0ff */
[----:B------:R-:W-:Y:S02]  /*8df0*/  F2FP.SATFINITE.E4M3.F32.PACK_AB_MERGE_C R161, RZ, R161, RZ ;  /* 0x000000a1ffa1723e */ /* 0x000fe400048070ff */
[----:B0-----:R-:W-:-:S03]  /*8e00*/  IADD3.X R27, R37, UR9, R43, P3, !PT ;  /* 0x00000009251b7c10 */ /* 0x001fc60009ffe42b */
[----:B------:R0:W-:Y:S01]  /*8e10*/  @!P2 STG.E.U8 desc[UR16][R28.64+0x1], R161 ;  /* 0x000001a11c00a986 */ /* 0x0001e2000c101110 */
[----:B------:R-:W-:Y:S05]  /*8e20*/  @P5 BRA `(.L_x_167) ;  /* 0x0000000000045947 */ /* 0x000fea0003800000 */
[----:B------:R4:W5:Y:S02]  /*8e30*/  LDG.E.U8 R32, desc[UR16][R26.64] ;  /* 0x000000101a207981 */ /* 0x000964000c1e1100 */
.L_x_167:
[----:B------:R-:W-:Y:S05]  /*8e40*/  BSYNC B1 ;  /* 0x0000000000017941 */ /* 0x000fea0003800000 */
.L_x_166:
        /* <DEDUP_REMOVED lines=12> */
.L_x_169:
[----:B------:R-:W-:Y:S05]  /*8f10*/  BSYNC B1 ;  /* 0x0000000000017941 */ /* 0x000fea0003800000 */
.L_x_168:
        /* <DEDUP_REMOVED lines=12> */
.L_x_171:
[----:B------:R-:W-:Y:S05]  /*8fe0*/  BSYNC B1 ;  /* 0x0000000000017941 */ /* 0x000fea0003800000 */
.L_x_170:
        /* <DEDUP_REMOVED lines=12> */
.L_x_173:
[----:B------:R-:W-:Y:S05]  /*90b0*/  BSYNC B1 ;  /* 0x0000000000017941 */ /* 0x000fea0003800000 */
.L_x_172:
        /* <DEDUP_REMOVED lines=12> */
.L_x_175:
[----:B------:R-:W-:Y:S05]  /*9180*/  BSYNC B1 ;  /* 0x0000000000017941 */ /* 0x000fea0003800000 */
.L_x_174:
        /* <DEDUP_REMOVED lines=12> */
.L_x_177:
[----:B------:R-:W-:Y:S05]  /*9250*/  BSYNC B1 ;  /* 0x0000000000017941 */ /* 0x000fea0003800000 */
.L_x_176:
        /* <DEDUP_REMOVED lines=12> */
.L_x_179:
[----:B------:R-:W-:Y:S05]  /*9320*/  BSYNC B1 ;  /* 0x0000000000017941 */ /* 0x000fea0003800000 */
.L_x_178:
        /* <DEDUP_REMOVED lines=12> */
.L_x_181:
[----:B------:R-:W-:Y:S05]  /*93f0*/  BSYNC B1 ;  /* 0x0000000000017941 */ /* 0x000fea0003800000 */
.L_x_180:
        /* <DEDUP_REMOVED lines=12> */
.L_x_183:
[----:B------:R-:W-:Y:S05]  /*94c0*/  BSYNC B1 ;  /* 0x0000000000017941 */ /* 0x000fea0003800000 */
.L_x_182:
        /* <DEDUP_REMOVED lines=12> */
.L_x_185:
[----:B------:R-:W-:Y:S05]  /*9590*/  BSYNC B1 ;  /* 0x0000000000017941 */ /* 0x000fea0003800000 */
.L_x_184:
[----:B-----5:R-:W-:Y:S01]  /*95a0*/  LOP3.LUT R32, R32, 0xff, RZ, 0xc0, !PT ;  /* 0x000000ff20207812 */ /* 0x020fe200078ec0ff */
[----:B------:R-:W-:Y:S01]  /*95b0*/  BSSY B1, `(.L_x_186) ;  /* 0x000000b000017945 */ /* 0x000fe20003800000 */
[----:B------:R-:W-:Y:S02]  /*95c0*/  ISETP.LT.OR P3, PT, R41, 0x19, !P0 ;  /* 0x000000192900780c */ /* 0x000fe40004761670 */
[----:B------:R-:W-:-:S05]  /*95d0*/  F2FP.F16.E4M3.UNPACK_B R32, R32 ;  /* 0x00000020ff20723e */ /* 0x000fca00020006ff */
[----:B------:R-:W-:-:S05]  /*95e0*/  HADD2.F32 R32, -RZ, R32.H0_H0 ;  /* 0x20000020ff207230 */ /* 0x000fca0000004100 */
[----:B------:R-:W-:-:S04]  /*95f0*/  FMUL R32, R32, UR21 ;  /* 0x0000001520207c20 */ /* 0x000fc80008400000 */
[----:B------:R-:W-:Y:S01]  /*9600*/  FFMA R32, R23, UR20, R32 ;  /* 0x0000001417207c23 */ /* 0x000fe20008000020 */
[----:B------:R-:W-:-:S04]  /*9610*/  PRMT R23, RZ, 0x7610, R23 ;  /* 0x00007610ff177816 */ /* 0x000fc80000000017 */
[----:B0-----:R-:W-:-:S05]  /*9620*/  F2FP.SATFINITE.E4M3.F32.PACK_AB_MERGE_C R33, RZ, R32, RZ ;  /* 0x00000020ff21723e */ /* 0x001fca00048070ff */
[----:B------:R0:W-:Y:S01]  /*9630*/  @!P2 STG.E.U8 desc[UR16][R30.64+0x11], R33 ;  /* 0x000011211e00a986 */ /* 0x0001e2000c101110 */
[----:B------:R-:W-:Y:S05]  /*9640*/  @P3 BRA `(.L_x_187) ;  /* 0x0000000000043947 */ /* 0x000fea0003800000 */
[----:B------:R0:W5:Y:S02]  /*9650*/  LDG.E.U8 R23, desc[UR16][R24.64+0x18] ;  /* 0x0000181018177981 */ /* 0x000164000c1e1100 */
.L_x_187:
[----:B------:R-:W-:Y:S05]  /*9660*/  BSYNC B1 ;  /* 0x0000000000017941 */ /* 0x000fea0003800000 */
.L_x_186:
        /* <DEDUP_REMOVED lines=8> */
[----:B------:R-:W-:-:S05]  /*96f0*/  F2FP.SATFINITE.E4M3.F32.PACK_AB_MERGE_C R23, RZ, R23, RZ ;  /* 0x00000017ff17723e */ /* 0x000fca00048070ff */
[----:B------:R0:W-:Y:S01]  /*9700*/  @!P3 STG.E.U8 desc[UR16][R28.64+0x18], R23 ;  /* 0x000018171c00b986 */ /* 0x0001e2000c101110 */
[----:B------:R-:W-:Y:S05]  /*9710*/  @P2 BRA `(.L_x_189) ;  /* 0x0000000000042947 */ /* 0x000fea0003800000 */
[----:B------:R0:W5:Y:S02]  /*9720*/  LDG.E.U8 R22, desc[UR16][R24.64+0x19] ;  /* 0x0000191018167981 */ /* 0x000164000c1e1100 */
.L_x_189:
[----:B------:R-:W-:Y:S05]  /*9730*/  BSYNC B1 ;  /* 0x0000000000017941 */ /* 0x000fea0003800000 */
.L_x_188:
        /* <DEDUP_REMOVED lines=12> */
.L_x_191:
[----:B------:R-:W-:Y:S05]  /*9800*/  BSYNC B1 ;  /* 0x0000000000017941 */ /* 0x000fea0003800000 */
.L_x_190:
        /* <DEDUP_REMOVED lines=12> */
.L_x_193:
[----:B------:R-:W-:Y:S05]  /*98d0*/  BSYNC B1 ;  /* 0x0000000000017941 */ /* 0x000fea0003800000 */
.L_x_192:
        /* <DEDUP_REMOVED lines=12> */
.L_x_195:
[----:B------:R-:W-:Y:S05]  /*99a0*/  BSYNC B1 ;  /* 0x0000000000017941 */ /* 0x000fea0003800000 */
.L_x_194:
        /* <DEDUP_REMOVED lines=12> */
.L_x_197:
[----:B------:R-:W-:Y:S05]  /*9a70*/  BSYNC B1 ;  /* 0x0000000000017941 */ /* 0x000fea0003800000 */
.L_x_196:
        /* <DEDUP_REMOVED lines=12> */
.L_x_199:
[----:B------:R-:W-:Y:S05]  /*9b40*/  BSYNC B1 ;  /* 0x0000000000017941 */ /* 0x000fea0003800000 */
.L_x_198:
        /* <DEDUP_REMOVED lines=12> */
.L_x_201:
[----:B------:R-:W-:Y:S05]  /*9c10*/  BSYNC B1 ;  /* 0x0000000000017941 */ /* 0x000fea0003800000 */
.L_x_200:
        /* <DEDUP_REMOVED lines=12> */
.L_x_203:
[----:B------:R-:W-:Y:S05]  /*9ce0*/  BSYNC B1 ;  /* 0x0000000000017941 */ /* 0x000fea0003800000 */
.L_x_202:
        /* <DEDUP_REMOVED lines=12> */
.L_x_205:
[----:B------:R-:W-:Y:S05]  /*9db0*/  BSYNC B1 ;  /* 0x0000000000017941 */ /* 0x000fea0003800000 */
.L_x_204:
        /* <DEDUP_REMOVED lines=12> */
.L_x_207:
[----:B------:R-:W-:Y:S05]  /*9e80*/  BSYNC B1 ;  /* 0x0000000000017941 */ /* 0x000fea0003800000 */
.L_x_206:
        /* <DEDUP_REMOVED lines=12> */
.L_x_209:
[----:B------:R-:W-:Y:S05]  /*9f50*/  BSYNC B1 ;  /* 0x0000000000017941 */ /* 0x000fea0003800000 */
.L_x_208:
        /* <DEDUP_REMOVED lines=12> */
.L_x_211:
[----:B------:R-:W-:Y:S05]  /*a020*/  BSYNC B1 ;  /* 0x0000000000017941 */ /* 0x000fea0003800000 */
.L_x_210:
        /* <DEDUP_REMOVED lines=12> */
.L_x_213:
[----:B------:R-:W-:Y:S05]  /*a0f0*/  BSYNC B1 ;  /* 0x0000000000017941 */ /* 0x000fea0003800000 */
.L_x_212:
        /* <DEDUP_REMOVED lines=12> */
.L_x_215:
[----:B------:R-:W-:Y:S05]  /*a1c0*/  BSYNC B1 ;  /* 0x0000000000017941 */ /* 0x000fea0003800000 */
.L_x_214:
        /* <DEDUP_REMOVED lines=12> */
.L_x_217:
[----:B------:R-:W-:Y:S05]  /*a290*/  BSYNC B1 ;  /* 0x0000000000017941 */ /* 0x000fea0003800000 */
.L_x_216:
        /* <DEDUP_REMOVED lines=12> */
.L_x_219:
[----:B------:R-:W-:Y:S05]  /*a360*/  BSYNC B1 ;  /* 0x0000000000017941 */ /* 0x000fea0003800000 */
.L_x_218:
        /* <DEDUP_REMOVED lines=12> */
.L_x_221:
[----:B------:R-:W-:Y:S05]  /*a430*/  BSYNC B1 ;  /* 0x0000000000017941 */ /* 0x000fea0003800000 */
.L_x_220:
        /* <DEDUP_REMOVED lines=12> */
.L_x_223:
[----:B------:R-:W-:Y:S05]  /*a500*/  BSYNC B1 ;  /* 0x0000000000017941 */ /* 0x000fea0003800000 */
.L_x_222:
        /* <DEDUP_REMOVED lines=12> */
.L_x_225:
[----:B------:R-:W-:Y:S05]  /*a5d0*/  BSYNC B1 ;  /* 0x0000000000017941 */ /* 0x000fea0003800000 */
.L_x_224:
        /* <DEDUP_REMOVED lines=12> */
.L_x_227:
[----:B------:R-:W-:Y:S05]  /*a6a0*/  BSYNC B1 ;  /* 0x0000000000017941 */ /* 0x000fea0003800000 */
.L_x_226:
        /* <DEDUP_REMOVED lines=12> */
.L_x_229:
[----:B------:R-:W-:Y:S05]  /*a770*/  BSYNC B1 ;  /* 0x0000000000017941 */ /* 0x000fea0003800000 */
.L_x_228:
[----:B-----5:R-:W-:Y:S01]  /*a780*/  LOP3.LUT R2, R2, 0xff, RZ, 0xc0, !PT ;  /* 0x000000ff02027812 */ /* 0x020fe200078ec0ff */
[----:B------:R-:W-:Y:S01]  /*a790*/  BSSY B1, `(.L_x_230) ;  /* 0x000000b000017945 */ /* 0x000fe20003800000 */
[----:B------:R-:W-:Y:S02]  /*a7a0*/  ISETP.LT.OR P3, PT, R41, 0x41, !P1 ;  /* 0x000000412900780c */ /* 0x000fe40004f61670 */
[----:B------:R-:W-:-:S05]  /*a7b0*/  F2FP.F16.E4M3.UNPACK_B R2, R2 ;  /* 0x00000002ff02723e */ /* 0x000fca00020006ff */
[----:B------:R-:W-:-:S05]  /*a7c0*/  HADD2.F32 R2, -RZ, R2.H0_H0 ;  /* 0x20000002ff027230 */ /* 0x000fca0000004100 */
[----:B0-----:R-:W-:-:S04]  /*a7d0*/  FMUL R3, R2, UR21 ;  /* 0x0000001502037c20 */ /* 0x001fc80008400000 */
[----:B------:R-:W-:Y:S01]  /*a7e0*/  FFMA R3, R0, UR20, R3 ;  /* 0x0000001400037c23 */ /* 0x000fe20008000003 */
[----:B------:R-:W-:-:S04]  /*a7f0*/  PRMT R0, RZ, 0x7610, R0 ;  /* 0x00007610ff007816 */ /* 0x000fc80000000000 */
[----:B------:R-:W-:-:S05]  /*a800*/  F2FP.SATFINITE.E4M3.F32.PACK_AB_MERGE_C R3, RZ, R3, RZ ;  /* 0x00000003ff03723e */ /* 0x000fca00048070ff */
[----:B------:R0:W-:Y:S01]  /*a810*/  @!P2 STG.E.U8 desc[UR16][R28.64+0x41], R3 ;  /* 0x000041031c00a986 */ /* 0x0001e2000c101110 */
[----:B------:R-:W-:Y:S05]  /*a820*/  @P3 BRA `(.L_x_231) ;  /* 0x0000000000043947 */ /* 0x000fea0003800000 */
[----:B------:R0:W5:Y:S02]  /*a830*/  LDG.E.U8 R0, desc[UR16][R26.64+0x40] ;  /* 0x000040101a007981 */ /* 0x000164000c1e1100 */
.L_x_231:
[----:B------:R-:W-:Y:S05]  /*a840*/  BSYNC B1 ;  /* 0x0000000000017941 */ /* 0x000fea0003800000 */
.L_x_230:
[----:B------:R-:W2:Y:S01]  /*a850*/  LDL.LU R2, [R1] ;  /* 0x0000000001027983 */ /* 0x000ea20000300800 */
[----:B-----5:R-:W-:Y:S01]  /*a860*/  LOP3.LUT R0, R0, 0xff, RZ, 0xc0, !PT ;  /* 0x000000ff00007812 */ /* 0x020fe200078ec0ff */
[----:B------:R-:W-:Y:S01]  /*a870*/  BSSY B1, `(.L_x_232) ;  /* 0x000000b000017945 */ /* 0x000fe20003800000 */
[----:B------:R-:W-:Y:S02]  /*a880*/  ISETP.LT.OR P2, PT, R41, 0x42, !P1 ;  /* 0x000000422900780c */ /* 0x000fe40004f41670 */
[----:B------:R-:W-:-:S05]  /*a890*/  F2FP.F16.E4M3.UNPACK_B R0, R0 ;  /* 0x00000000ff00723e */ /* 0x000fca00020006ff */
[----:B------:R-:W-:-:S05]  /*a8a0*/  HADD2.F32 R0, -RZ, R0.H0_H0 ;  /* 0x20000000ff007230 */ /* 0x000fca0000004100 */
[----:B------:R-:W-:-:S04]  /*a8b0*/  FMUL R0, R0, UR21 ;  /* 0x0000001500007c20 */ /* 0x000fc80008400000 */
[----:B--2---:R-:W-:-:S05]  /*a8c0*/  FFMA R0, R2, UR20, R0 ;  /* 0x0000001402007c23 */ /* 0x004fca0008000000 */
[----:B0-----:R-:W-:Y:S02]  /*a8d0*/  F2FP.SATFINITE.E4M3.F32.PACK_AB_MERGE_C R3, RZ, R0, RZ ;  /* 0x00000000ff03723e */ /* 0x001fe400048070ff */
[----:B------:R-:W-:-:S03]  /*a8e0*/  PRMT R0, RZ, 0x7610, R0 ;  /* 0x00007610ff007816 */ /* 0x000fc60000000000 */
[----:B------:R0:W-:Y:S01]  /*a8f0*/  @!P3 STG.E.U8 desc[UR16][R30.64+0x40], R3 ;  /* 0x000040031e00b986 */ /* 0x0001e2000c101110 */
[----:B------:R-:W-:Y:S05]  /*a900*/  @P2 BRA `(.L_x_233) ;  /* 0x0000000000042947 */ /* 0x000fea0003800000 */
[----:B------:R2:W5:Y:S02]  /*a910*/  LDG.E.U8 R0, desc[UR16][R26.64+0x41] ;  /* 0x000041101a007981 */ /* 0x000564000c1e1100 */
.L_x_233:
[----:B------:R-:W-:Y:S05]  /*a920*/  BSYNC B1 ;  /* 0x0000000000017941 */ /* 0x000fea0003800000 */
.L_x_232:
[----:B------:R-:W3:Y:S01]  /*a930*/  LDL.LU R2, [R1+0x4] ;  /* 0x0000040001027983 */ /* 0x000ee20000300800 */
[----:B-----5:R-:W-:Y:S01]  /*a940*/  LOP3.LUT R0, R0, 0xff, RZ, 0xc0, !PT ;  /* 0x000000ff00007812 */ /* 0x020fe200078ec0ff */
[----:B------:R-:W-:Y:S01]  /*a950*/  BSSY B1, `(.L_x_234) ;  /* 0x000000b000017945 */ /* 0x000fe20003800000 */
[----:B------:R-:W-:Y:S02]  /*a960*/  ISETP.LT.OR P3, PT, R41, 0x49, !P0 ;  /* 0x000000492900780c */ /* 0x000fe40004761670 */
[----:B------:R-:W-:-:S05]  /*a970*/  F2FP.F16.E4M3.UNPACK_B R0, R0 ;  /* 0x00000000ff00723e */ /* 0x000fca00020006ff */
[----:B------:R-:W-:-:S05]  /*a980*/  HADD2.F32 R0, -RZ, R0.H0_H0 ;  /* 0x20000000ff007230 */ /* 0x000fca0000004100 */
[----:B------:R-:W-:-:S04]  /*a990*/  FMUL R0, R0, UR21 ;  /* 0x0000001500007c20 */ /* 0x000fc80008400000 */
[----:B---3--:R-:W-:-:S05]  /*a9a0*/  FFMA R0, R2, UR20, R0 ;  /* 0x0000001402007c23 */ /* 0x008fca0008000000 */
[----:B0-----:R-:W-:Y:S02]  /*a9b0*/  F2FP.SATFINITE.E4M3.F32.PACK_AB_MERGE_C R3, RZ, R0, RZ ;  /* 0x00000000ff03723e */ /* 0x001fe400048070ff */
[----:B------:R-:W-:-:S03]  /*a9c0*/  PRMT R0, RZ, 0x7610, R0 ;  /* 0x00007610ff007816 */ /* 0x000fc60000000000 */
[----:B------:R0:W-:Y:S01]  /*a9d0*/  @!P2 STG.E.U8 desc[UR16][R30.64+0x41], R3 ;  /* 0x000041031e00a986 */ /* 0x0001e2000c101110 */
[----:B------:R-:W-:Y:S05]  /*a9e0*/  @P3 BRA `(.L_x_235) ;  /* 0x0000000000043947 */ /* 0x000fea0003800000 */
[----:B------:R3:W5:Y:S02]  /*a9f0*/  LDG.E.U8 R0, desc[UR16][R24.64+0x48] ;  /* 0x0000481018007981 */ /* 0x000764000c1e1100 */
.L_x_235:
[----:B------:R-:W-:Y:S05]  /*aa00*/  BSYNC B1 ;  /* 0x0000000000017941 */ /* 0x000fea0003800000 */
.L_x_234:
[----:B------:R-:W2:Y:S01]  /*aa10*/  LDL.LU R2, [R1+0x8] ;  /* 0x0000080001027983 */ /* 0x000ea20000300800 */
        /* <DEDUP_REMOVED lines=12> */
.L_x_237:
[----:B------:R-:W-:Y:S05]  /*aae0*/  BSYNC B1 ;  /* 0x0000000000017941 */ /* 0x000fea0003800000 */
.L_x_236:
        /* <DEDUP_REMOVED lines=13> */
.L_x_239:
[----:B------:R-:W-:Y:S05]  /*abc0*/  BSYNC B1 ;  /* 0x0000000000017941 */ /* 0x000fea0003800000 */
.L_x_238:
        /* <DEDUP_REMOVED lines=13> */
.L_x_241:
[----:B------:R-:W-:Y:S05]  /*aca0*/  BSYNC B1 ;  /* 0x0000000000017941 */ /* 0x000fea0003800000 */
.L_x_240:
        /* <DEDUP_REMOVED lines=13> */
.L_x_243:
[----:B------:R-:W-:Y:S05]  /*ad80*/  BSYNC B1 ;  /* 0x0000000000017941 */ /* 0x000fea0003800000 */
.L_x_242:
        /* <DEDUP_REMOVED lines=13> */
.L_x_245:
[----:B------:R-:W-:Y:S05]  /*ae60*/  BSYNC B1 ;  /* 0x0000000000017941 */ /* 0x000fea0003800000 */
.L_x_244:
        /* <DEDUP_REMOVED lines=13> */
.L_x_247:
[----:B------:R-:W-:Y:S05]  /*af40*/  BSYNC B1 ;  /* 0x0000000000017941 */ /* 0x000fea0003800000 */
.L_x_246:
        /* <DEDUP_REMOVED lines=13> */
.L_x_249:
[----:B------:R-:W-:Y:S05]  /*b020*/  BSYNC B1 ;  /* 0x0000000000017941 */ /* 0x000fea0003800000 */
.L_x_248:
        /* <DEDUP_REMOVED lines=13> */
.L_x_251:
[----:B------:R-:W-:Y:S05]  /*b100*/  BSYNC B1 ;  /* 0x0000000000017941 */ /* 0x000fea0003800000 */
.L_x_250:
        /* <DEDUP_REMOVED lines=13> */
.L_x_253:
[----:B------:R-:W-:Y:S05]  /*b1e0*/  BSYNC B1 ;  /* 0x0000000000017941 */ /* 0x000fea0003800000 */
.L_x_252:
        /* <DEDUP_REMOVED lines=13> */
.L_x_255:
[----:B------:R-:W-:Y:S05]  /*b2c0*/  BSYNC B1 ;  /* 0x0000000000017941 */ /* 0x000fea0003800000 */
.L_x_254:
        /* <DEDUP_REMOVED lines=13> */
.L_x_257:
[----:B------:R-:W-:Y:S05]  /*b3a0*/  BSYNC B1 ;  /* 0x0000000000017941 */ /* 0x000fea0003800000 */
.L_x_256:
        /* <DEDUP_REMOVED lines=13> */
.L_x_259:
[----:B------:R-:W-:Y:S05]  /*b480*/  BSYNC B1 ;  /* 0x0000000000017941 */ /* 0x000fea0003800000 */
.L_x_258:
        /* <DEDUP_REMOVED lines=13> */
.L_x_261:
[----:B------:R-:W-:Y:S05]  /*b560*/  BSYNC B1 ;  /* 0x0000000000017941 */ /* 0x000fea0003800000 */
.L_x_260:
        /* <DEDUP_REMOVED lines=13> */
.L_x_263:
[----:B------:R-:W-:Y:S05]  /*b640*/  BSYNC B1 ;  /* 0x0000000000017941 */ /* 0x000fea0003800000 */
.L_x_262:
        /* <DEDUP_REMOVED lines=13> */
.L_x_265:
[----:B------:R-:W-:Y:S05]  /*b720*/  BSYNC B1 ;  /* 0x0000000000017941 */ /* 0x000fea0003800000 */
.L_x_264:
        /* <DEDUP_REMOVED lines=13> */
.L_x_267:
[----:B------:R-:W-:Y:S05]  /*b800*/  BSYNC B1 ;  /* 0x0000000000017941 */ /* 0x000fea0003800000 */
.L_x_266:
        /* <DEDUP_REMOVED lines=13> */
.L_x_269:
[----:B------:R-:W-:Y:S05]  /*b8e0*/  BSYNC B1 ;  /* 0x0000000000017941 */ /* 0x000fea0003800000 */
.L_x_268:
        /* <DEDUP_REMOVED lines=13> */
.L_x_271:
[----:B------:R-:W-:Y:S05]  /*b9c0*/  BSYNC B1 ;  /* 0x0000000000017941 */ /* 0x000fea0003800000 */
.L_x_270:
        /* <DEDUP_REMOVED lines=13> */
.L_x_273:
[----:B------:R-:W-:Y:S05]  /*baa0*/  BSYNC B1 ;  /* 0x0000000000017941 */ /* 0x000fea0003800000 */
.L_x_272:
        /* <DEDUP_REMOVED lines=13> */
.L_x_275:
[----:B------:R-:W-:Y:S05]  /*bb80*/  BSYNC B1 ;  /* 0x0000000000017941 */ /* 0x000fea0003800000 */
.L_x_274:
        /* <DEDUP_REMOVED lines=13> */
.L_x_277:
[----:B------:R-:W-:Y:S05]  /*bc60*/  BSYNC B1 ;  /* 0x0000000000017941 */ /* 0x000fea0003800000 */
.L_x_276:
        /* <DEDUP_REMOVED lines=13> */
.L_x_279:
[----:B------:R-:W-:Y:S05]  /*bd40*/  BSYNC B1 ;  /* 0x0000000000017941 */ /* 0x000fea0003800000 */
.L_x_278:
        /* <DEDUP_REMOVED lines=13> */
.L_x_281:
[----:B------:R-:W-:Y:S05]  /*be20*/  BSYNC B1 ;  /* 0x0000000000017941 */ /* 0x000fea0003800000 */
.L_x_280:
        /* <DEDUP_REMOVED lines=13> */
.L_x_283:
[----:B------:R-:W-:Y:S05]  /*bf00*/  BSYNC B1 ;  /* 0x0000000000017941 */ /* 0x000fea0003800000 */
.L_x_282:
        /* <DEDUP_REMOVED lines=13> */
.L_x_285:
[----:B------:R-:W-:Y:S05]  /*bfe0*/  BSYNC B1 ;  /* 0x0000000000017941 */ /* 0x000fea0003800000 */
.L_x_284:
        /* <DEDUP_REMOVED lines=13> */
.L_x_287:
[----:B------:R-:W-:Y:S05]  /*c0c0*/  BSYNC B1 ;  /* 0x0000000000017941 */ /* 0x000fea0003800000 */
.L_x_286:
        /* <DEDUP_REMOVED lines=13> */
.L_x_289:
[----:B------:R-:W-:Y:S05]  /*c1a0*/  BSYNC B1 ;  /* 0x0000000000017941 */ /* 0x000fea0003800000 */
.L_x_288:
[----:B------:R-:W-:Y:S05]  /*c1b0*/  @P1 BRA `(.L_x_290) ;  /* 0x0000002000ac1947 */ /* 0x000fea0003800000 */
[----:B------:R-:W2:Y:S01]  /*c1c0*/  LDL.LU R2, [R1+0x74] ;  /* 0x0000740001027983 */ /* 0x000ea20000300800 */
[----:B-----5:R-:W-:-:S04]  /*c1d0*/  LOP3.LUT R0, R0, 0xff, RZ, 0xc0, !PT ;  /* 0x000000ff00007812 */ /* 0x020fc800078ec0ff */
[----:B------:R-:W-:-:S05]  /*c1e0*/  F2FP.F16.E4M3.UNPACK_B R0, R0 ;  /* 0x00000000ff00723e */ /* 0x000fca00020006ff */
[----:B------:R-:W-:-:S05]  /*c1f0*/  HADD2.F32 R0, -RZ, R0.H0_H0 ;  /* 0x20000000ff007230 */ /* 0x000fca0000004100 */
[----:B------:R-:W-:-:S04]  /*c200*/  FMUL R0, R0, UR21 ;  /* 0x0000001500007c20 */ /* 0x000fc80008400000 */
[----:B--2---:R-:W-:-:S05]  /*c210*/  FFMA R0, R2, UR20, R0 ;  /* 0x0000001402007c23 */ /* 0x004fca0008000000 */
[----:B0-----:R-:W-:-:S05]  /*c220*/  F2FP.SATFINITE.E4M3.F32.PACK_AB_MERGE_C R3, RZ, R0, RZ ;  /* 0x00000000ff03723e */ /* 0x001fca00048070ff */
[----:B------:R0:W-:Y:S01]  /*c230*/  STG.E.U8 desc[UR16][R30.64+0x79], R3 ;  /* 0x000079031e007986 */ /* 0x0001e2000c101110 */
[----:B------:R-:W-:Y:S05]  /*c240*/  BRA `(.L_x_290) ;  /* 0x0000002000887947 */ /* 0x000fea0003800000 */
.L_x_33:
[C---:B------:R-:W-:Y:S01]  /*c250*/  ISETP.GE.AND P3, PT, R42.reuse, 0x1, PT ;  /* 0x000000012a00780c */ /* 0x040fe20003f66270 */
[----:B------:R-:W2:Y:S01]  /*c260*/  LDL.LU R227, [R1+0x10] ;  /* 0x0000100001e37983 */ /* 0x000ea20000300800 */
[----:B------:R-:W-:Y:S01]  /*c270*/  ISETP.GE.AND P2, PT, R42, 0x9, PT ;  /* 0x000000092a00780c */ /* 0x000fe20003f46270 */
[----:B------:R-:W-:Y:S01]  /*c280*/  FMUL R225, R225, UR20 ;  /* 0x00000014e1e17c20 */ /* 0x000fe20008400000 */
[C---:B------:R-:W-:Y:S01]  /*c290*/  ISETP.LT.OR P0, PT, R41.reuse, 0x1, !P3 ;  /* 0x000000012900780c */ /* 0x040fe20005f01670 */
[----:B------:R-:W-:Y:S01]  /*c2a0*/  FMUL R226, R226, UR20 ;  /* 0x00000014e2e27c20 */ /* 0x000fe20008400000 */
[----:B------:R-:W-:Y:S01]  /*c2b0*/  ISETP.LT.OR P1, PT, R41, 0x2, !P3 ;  /* 0x000000022900780c */ /* 0x000fe20005f21670 */
[----:B------:R-:W-:Y:S01]  /*c2c0*/  FMUL R223, R223, UR20 ;  /* 0x00000014dfdf7c20 */ /* 0x000fe20008400000 */
[----:B------:R-:W-:Y:S01]  /*c2d0*/  ISETP.LT.OR P6, PT, R41, 0x2, !P2 ;  /* 0x000000022900780c */ /* 0x000fe200057c1670 */
[----:B------:R-:W-:Y:S01]  /*c2e0*/  FMUL R224, R224, UR20 ;  /* 0x00000014e0e07c20 */ /* 0x000fe20008400000 */
[----:B------:R-:W-:-:S02]  /*c2f0*/  F2FP.SATFINITE.E4M3.F32.PACK_AB_MERGE_C R33, RZ, R226, RZ ;  /* 0x000000e2ff21723e */ /* 0x000fc400048070ff */
[----:B------:R-:W-:Y:S01]  /*c300*/  F2FP.SATFINITE.E4M3.F32.PACK_AB_MERGE_C R225, RZ, R225, RZ ;  /* 0x000000e1ffe1723e */ /* 0x000fe200048070ff */
[----:B------:R-:W-:Y:S01]  /*c310*/  FMUL R222, R222, UR20 ;  /* 0x00000014dede7c20 */ /* 0x000fe20008400000 */
[----:B------:R-:W-:Y:S01]  /*c320*/  ISETP.LT.OR P5, PT, R41, 0x1, !P2 ;  /* 0x000000012900780c */ /* 0x000fe200057a1670 */
[----:B------:R-:W-:Y:S01]  /*c330*/  FMUL R221, R221, UR20 ;  /* 0x00000014dddd7c20 */ /* 0x000fe20008400000 */
[----:B------:R-:W-:Y:S01]  /*c340*/  F2FP.SATFINITE.E4M3.F32.PACK_AB_MERGE_C R223, RZ, R223, RZ ;  /* 0x000000dfffdf723e */ /* 0x000fe200048070ff */
[----:B------:R0:W-:Y:S01]  /*c350*/  @!P0 STG.E.U8 desc[UR16][R24.64], R33 ;  /* 0x0000002118008986 */ /* 0x0001e2000c101110 */
[----:B------:R-:W-:-:S03]  /*c360*/  ISETP.LT.OR P0, PT, R41, 0x9, !P3 ;  /* 0x000000092900780c */ /* 0x000fc60005f01670 */
[----:B------:R-:W-:Y:S01]  /*c370*/  @!P1 STG.E.U8 desc[UR16][R24.64+0x1], R225 ;  /* 0x000001e118009986 */ /* 0x000fe2000c101110 */
[----:B------:R-:W-:-:S03]  /*c380*/  ISETP.LT.OR P1, PT, R41, 0xa, !P3 ;  /* 0x0000000a2900780c */ /* 0x000fc60005f21670 */
[----:B------:R-:W-:Y:S01]  /*c390*/  @!P6 STG.E.U8 desc[UR16][R26.64+0x1], R223 ;  /* 0x000001df1a00e986 */ /* 0x000fe2000c101110 */
[----:B------:R-:W-:Y:S01]  /*c3a0*/  ISETP.LT.OR P6, PT, R41, 0xa, !P2 ;  /* 0x0000000a2900780c */ /* 0x000fe200057c1670 */
[----:B------:R-:W-:Y:S01]  /*c3b0*/  FMUL R219, R219, UR20 ;  /* 0x00000014dbdb7c20 */ /* 0x000fe20008400000 */
[----:B------:R-:W-:Y:S01]  /*c3c0*/  F2FP.SATFINITE.E4M3.F32.PACK_AB_MERGE_C R35, RZ, R224, RZ ;  /* 0x000000e0ff23723e */ /* 0x000fe200048070ff */
[----:B------:R-:W-:Y:S01]  /*c3d0*/  FMUL R220, R220, UR20 ;  /* 0x00000014dcdc7c20 */ /* 0x000fe20008400000 */
[----:B0-----:R-:W-:Y:S01]  /*c3e0*/  F2FP.SATFINITE.E4M3.F32.PACK_AB_MERGE_C R33, RZ, R222, RZ ;  /* 0x000000deff21723e */ /* 0x001fe200048070ff */
[----:B------:R-:W-:Y:S01]  /*c3f0*/  FMUL R218, R218, UR20 ;  /* 0x00000014dada7c20 */ /* 0x000fe20008400000 */
[----:B------:R-:W-:Y:S01]  /*c400*/  F2FP.SATFINITE.E4M3.F32.PACK_AB_MERGE_C R221, RZ, R221, RZ ;  /* 0x000000ddffdd723e */ /* 0x000fe200048070ff */
[----:B------:R0:W-:Y:S01]  /*c410*/  @!P5 STG.E.U8 desc[UR16][R26.64], R35 ;  /* 0x000000231a00d986 */ /* 0x0001e2000c101110 */
[C---:B------:R-:W-:Y:S02]  /*c420*/  ISETP.LT.OR P5, PT, R41.reuse, 0x9, !P2 ;  /* 0x000000092900780c */ /* 0x040fe400057a1670 */
        /* <DEDUP_REMOVED lines=8> */
[----:B0-----:R-:W-:Y:S01]  /*c4b0*/  F2FP.SATFINITE.E4M3.F32.PACK_AB_MERGE_C R35, RZ, R220, RZ ;  /* 0x000000dcff23723e */ /* 0x001fe200048070ff */
[----:B------:R-:W-:Y:S01]  /*c4c0*/  FMUL R215, R215, UR20 ;  /* 0x00000014d7d77c20 */ /* 0x000fe20008400000 */
[----:B------:R-:W4:Y:S01]  /*c4d0*/  LDL.LU R226, [R1+0xc] ;  /* 0x00000c0001e27983 */ /* 0x000f220000300800 */
[----:B-1----:R-:W-:Y:S02]  /*c4e0*/  F2FP.SATFINITE.E4M3.F32.PACK_AB_MERGE_C R33, RZ, R218, RZ ;  /* 0x000000daff21723e */ /* 0x002fe400048070ff */
[----:B------:R-:W-:Y:S01]  /*c4f0*/  F2FP.SATFINITE.E4M3.F32.PACK_AB_MERGE_C R217, RZ, R217, RZ ;  /* 0x000000d9ffd9723e */ /* 0x000fe200048070ff */
[----:B------:R0:W-:Y:S01]  /*c500*/  @!P5 STG.E.U8 desc[UR16][R26.64+0x8], R35 ;  /* 0x000008231a00d986 */ /* 0x0001e2000c101110 */
[----:B------:R-:W-:-:S02]  /*c510*/  ISETP.LT.OR P5, PT, R41, 0x11, !P2 ;  /* 0x000000112900780c */ /* 0x000fc400057a1670 */
[----:B------:R-:W-:Y:S01]  /*c520*/  F2FP.SATFINITE.E4M3.F32.PACK_AB_MERGE_C R215, RZ, R215, RZ ;  /* 0x000000d7ffd7723e */ /* 0x000fe200048070ff */
[----:B------:R-:W3:Y:S01]  /*c530*/  LDL.LU R224, [R1+0x8] ;  /* 0x0000080001e07983 */ /* 0x000ee20000300800 */
[----:B------:R-:W-:-:S03]  /*c540*/  FMUL R216, R216, UR20 ;  /* 0x00000014d8d87c20 */ /* 0x000fc60008400000 */
[----:B------:R-:W4:Y:S04]  /*c550*/  LDL.LU R225, [R1+0x4] ;  /* 0x0000040001e17983 */ /* 0x000f280000300800 */
[----:B------:R-:W3:Y:S01]  /*c560*/  LDL.LU R223, [R1] ;  /* 0x0000000001df7983 */ /* 0x000ee20000300800 */
[----:B0-----:R-:W-:Y:S01]  /*c570*/  F2FP.SATFINITE.E4M3.F32.PACK_AB_MERGE_C R35, RZ, R216, RZ ;  /* 0x000000d8ff23723e */ /* 0x001fe200048070ff */
[----:B------:R-:W-:Y:S01]  /*c580*/  FMUL R214, R214, UR20 ;  /* 0x00000014d6d67c20 */ /* 0x000fe20008400000 */
[----:B------:R-:W-:Y:S01]  /*c590*/  FMUL R213, R213, UR20 ;  /* 0x00000014d5d57c20 */ /* 0x000fe20008400000 */
[----:B------:R0:W-:Y:S01]  /*c5a0*/  @!P0 STG.E.U8 desc[UR16][R24.64+0x10], R33 ;  /* 0x0000102118008986 */ /* 0x0001e2000c101110 */
[----:B------:R-:W-:Y:S01]  /*c5b0*/  ISETP.LT.OR P0, PT, R41, 0x19, !P3 ;  /* 0x000000192900780c */ /* 0x000fe20005f01670 */
[----:B------:R-:W-:Y:S01]  /*c5c0*/  FMUL R211, R211, UR20 ;  /* 0x00000014d3d37c20 */ /* 0x000fe20008400000 */
[----:B------:R-:W-:Y:S01]  /*c5d0*/  FMUL R212, R212, UR20 ;  /* 0x00000014d4d47c20 */ /* 0x000fe20008400000 */
[----:B------:R-:W-:Y:S01]  /*c5e0*/  @!P1 STG.E.U8 desc[UR16][R24.64+0x11], R217 ;  /* 0x000011d918009986 */ /* 0x000fe2000c101110 */
[C---:B------:R-:W-:Y:S01]  /*c5f0*/  ISETP.LT.OR P1, PT, R41.reuse, 0x1a, !P3 ;  /* 0x0000001a2900780c */ /* 0x040fe20005f21670 */
[----:B------:R-:W-:Y:S01]  /*c600*/  FMUL R210, R210, UR20 ;  /* 0x00000014d2d27c20 */ /* 0x000fe20008400000 */
[----:B------:R-:W-:Y:S01]  /*c610*/  F2FP.SATFINITE.E4M3.F32.PACK_AB_MERGE_C R213, RZ, R213, RZ ;  /* 0x000000d5ffd5723e */ /* 0x000fe200048070ff */
[----:B------:R-:W-:Y:S01]  /*c620*/  @!P6 STG.E.U8 desc[UR16][R26.64+0x11], R215 ;  /* 0x000011d71a00e986 */ /* 0x000fe2000c101110 */
[----:B------:R-:W-:Y:S01]  /*c630*/  ISETP.LT.OR P6, PT, R41, 0x1a, !P2 ;  /* 0x0000001a2900780c */ /* 0x000fe200057c1670 */
[----:B------:R-:W-:Y:S01]  /*c640*/  FMUL R209, R209, UR20 ;  /* 0x00000014d1d17c20 */ /* 0x000fe20008400000 */
[----:B------:R-:W-:Y:S01]  /*c650*/  F2FP.SATFINITE.E4M3.F32.PACK_AB_MERGE_C R211, RZ, R211, RZ ;  /* 0x000000d3ffd3723e */ /* 0x000fe200048070ff */
[----:B------:R1:W-:Y:S01]  /*c660*/  @!P5 STG.E.U8 desc[UR16][R26.64+0x10], R35 ;  /* 0x000010231a00d986 */ /* 0x0003e2000c101110 */
[----:B0-----:R-:W-:Y:S01]  /*c670*/  F2FP.SATFINITE.E4M3.F32.PACK_AB_MERGE_C R33, RZ, R214, RZ ;  /* 0x000000d6ff21723e */ /* 0x001fe200048070ff */
[----:B------:R-:W-:Y:S01]  /*c680*/  FMUL R207, R207, UR20 ;  /* 0x00000014cfcf7c20 */ /* 0x000fe20008400000 */
[C---:B------:R-:W-:Y:S01]  /*c690*/  ISETP.LT.OR P5, PT, R41.reuse, 0x19, !P2 ;  /* 0x000000192900780c */ /* 0x040fe200057a1670 */
[----:B------:R-:W-:Y:S01]  /*c6a0*/  FMUL R208, R208, UR20 ;  /* 0x00000014d0d07c20 */ /* 0x000fe20008400000 */
[----:B------:R-:W-:Y:S01]  /*c6b0*/  F2FP.SATFINITE.E4M3.F32.PACK_AB_MERGE_C R209, RZ, R209, RZ ;  /* 0x000000d1ffd1723e */ /* 0x000fe200048070ff */
[----:B------:R0:W-:Y:S01]  /*c6c0*/  @!P0 STG.E.U8 desc[UR16][R24.64+0x18], R33 ;  /* 0x0000182118008986 */ /* 0x0001e2000c101110 */
[C---:B------:R-:W-:Y:S01]  /*c6d0*/  ISETP.LT.OR P0, PT, R41.reuse, 0x21, !P3 ;  /* 0x000000212900780c */ /* 0x040fe20005f01670 */
[----:B------:R-:W-:Y:S01]  /*c6e0*/  FMUL R206, R206, UR20 ;  /* 0x00000014cece7c20 */ /* 0x000fe20008400000 */
[----:B------:R-:W-:Y:S01]  /*c6f0*/  F2FP.SATFINITE.E4M3.F32.PACK_AB_MERGE_C R207, RZ, R207, RZ ;  /* 0x000000cfffcf723e */ /* 0x000fe200048070ff */
[----:B------:R-:W-:Y:S01]  /*c700*/  @!P1 STG.E.U8 desc[UR16][R24.64+0x19], R213 ;  /* 0x000019d518009986 */ /* 0x000fe2000c101110 */
[----:B------:R-:W-:Y:S01]  /*c710*/  ISETP.LT.OR P1, PT, R41, 0x22, !P3 ;  /* 0x000000222900780c */ /* 0x000fe20005f21670 */
[----:B------:R-:W-:Y:S01]  /*c720*/  FMUL R205, R205, UR20 ;  /* 0x00000014cdcd7c20 */ /* 0x000fe20008400000 */
[----:B-1----:R-:W-:Y:S01]  /*c730*/  F2FP.SATFINITE.E4M3.F32.PACK_AB_MERGE_C R35, RZ, R212, RZ ;  /* 0x000000d4ff23723e */ /* 0x002fe200048070ff */
        /* <DEDUP_REMOVED lines=11> */
[----:B------:R-:W-:Y:S01]  /*c7f0*/  ISETP.LT.OR P0, PT, R41, 0x29, !P3 ;  /* 0x000000292900780c */ /* 0x000fe20005f01670 */
[----:B------:R-:W-:Y:S01]  /*c800*/  FMUL R201, R201, UR20 ;  /* 0x00000014c9c97c20 */ /* 0x000fe20008400000 */
[----:B------:R-:W-:Y:S01]  /*c810*/  FMUL R199, R199, UR20 ;  /* 0x00000014c7c77c20 */ /* 0x000fe20008400000 */
[----:B------:R-:W-:Y:S01]  /*c820*/  @!P1 STG.E.U8 desc[UR16][R24.64+0x21], R209 ;  /* 0x000021d118009986 */ /* 0x000fe2000c101110 */
[C---:B------:R-:W-:Y:S01]  /*c830*/  ISETP.LT.OR P1, PT, R41.reuse, 0x2a, !P3 ;  /* 0x0000002a2900780c */ /* 0x040fe20005f21670 */
        /* <DEDUP_REMOVED lines=9> */
[----:B------:R-:W-:Y:S01]  /*c8d0*/  ISETP.LT.OR P5, PT, R41, 0x29, !P2 ;  /* 0x000000292900780c */ /* 0x000fe200057a1670 */
[----:B------:R-:W-:Y:S01]  /*c8e0*/  FMUL R195, R195, UR20 ;  /* 0x00000014c3c37c20 */ /* 0x000fe20008400000 */
[----:B------:R-:W-:Y:S01]  /*c8f0*/  F2FP.SATFINITE.E4M3.F32.PACK_AB_MERGE_C R199, RZ, R199, RZ ;  /* 0x000000c7ffc7723e */ /* 0x000fe200048070ff */
[----:B------:R0:W-:Y:S01]  /*c900*/  @!P0 STG.E.U8 desc[UR16][R24.64+0x28], R33 ;  /* 0x0000282118008986 */ /* 0x0001e2000c101110 */
[C---:B------:R-:W-:Y:S01]  /*c910*/  ISETP.LT.OR P0, PT, R41.reuse, 0x31, !P3 ;  /* 0x000000312900780c */ /* 0x040fe20005f01670 */
[----:B------:R-:W-:Y:S01]  /*c920*/  FMUL R196, R196, UR20 ;  /* 0x00000014c4c47c20 */ /* 0x000fe20008400000 */
[----:B------:R-:W-:Y:S01]  /*c930*/  F2FP.SATFINITE.E4M3.F32.PACK_AB_MERGE_C R197, RZ, R197, RZ ;  /* 0x000000c5ffc5723e */ /* 0x000fe200048070ff */
        /* <DEDUP_REMOVED lines=59> */
[C---:B------:R-:W-:Y:S01]  /*ccf0*/  ISETP.LT.OR P6, PT, R41.reuse, 0x4a, !P2 ;  /* 0x0000004a2900780c */ /* 0x040fe200057c1670 */
        /* <DEDUP_REMOVED lines=57> */
[----:B------:R-:W-:Y:S01]  /*d090*/  ISETP.LT.OR P5, PT, R41, 0x61, !P3 ;  /* 0x000000612900780c */ /* 0x000fe20005fa1670 */
[----:B------:R-:W-:Y:S01]  /*d0a0*/  FMUL R161, R161, UR20 ;  /* 0x00000014a1a17c20 */ /* 0x000fe20008400000 */
[----:B0-----:R-:W-:Y:S01]  /*d0b0*/  F2FP.SATFINITE.E4M3.F32.PACK_AB_MERGE_C R33, RZ, R178, RZ ;  /* 0x000000b2ff21723e */ /* 0x001fe200048070ff */
[----:B------:R-:W-:Y:S01]  /*d0c0*/  FMUL R160, R160, UR20 ;  /* 0x00000014a0a07c20 */ /* 0x000fe20008400000 */
[----:B------:R-:W-:Y:S01]  /*d0d0*/  FMUL R159, R159, UR20 ;  /* 0x000000149f9f7c20 */ /* 0x000fe20008400000 */
[----:B------:R-:W-:Y:S01]  /*d0e0*/  FMUL R157, R157, UR20 ;  /* 0x000000149d9d7c20 */ /* 0x000fe20008400000 */
[----:B------:R-:W-:Y:S01]  /*d0f0*/  F2FP.SATFINITE.E4M3.F32.PACK_AB_MERGE_C R161, RZ, R161, RZ ;  /* 0x000000a1ffa1723e */ /* 0x000fe200048070ff */
[----:B------:R-:W-:Y:S01]  /*d100*/  FMUL R158, R158, UR20 ;  /* 0x000000149e9e7c20 */ /* 0x000fe20008400000 */
[----:B------:R-:W-:Y:S01]  /*d110*/  FMUL R156, R156, UR20 ;  /* 0x000000149c9c7c20 */ /* 0x000fe20008400000 */
[----:B------:R-:W-:Y:S01]  /*d120*/  @!P6 STG.E.U8 desc[UR16][R24.64+0x61], R177 ;  /* 0x000061b11800e986 */ /* 0x000fe2000c101110 */
[----:B------:R-:W-:Y:S01]  /*d130*/  ISETP.LT.OR P6, PT, R41, 0x69, !P3 ;  /* 0x000000692900780c */ /* 0x000fe20005fc1670 */
[----:B------:R-:W-:Y:S01]  /*d140*/  FMUL R155, R155, UR20 ;  /* 0x000000149b9b7c20 */ /* 0x000fe20008400000 */
[----:B-1----:R-:W-:Y:S01]  /*d150*/  F2FP.SATFINITE.E4M3.F32.PACK_AB_MERGE_C R35, RZ, R176, RZ ;  /* 0x000000b0ff23723e */ /* 0x002fe200048070ff */
[----:B------:R0:W-:Y:S01]  /*d160*/  @!P5 STG.E.U8 desc[UR16][R24.64+0x60], R33 ;  /* 0x000060211800d986 */ /* 0x0001e2000c101110 */
        /* <DEDUP_REMOVED lines=16> */
[----:B-1----:R-:W-:Y:S01]  /*d270*/  F2FP.SATFINITE.E4M3.F32.PACK_AB_MERGE_C R35, RZ, R170, RZ ;  /* 0x000000aaff23723e */ /* 0x002fe200048070ff */
[----:B------:R-:W-:Y:S01]  /*d280*/  @!P0 STG.E.U8 desc[UR16][R24.64+0x69], R173 ;  /* 0x000069ad18008986 */ /* 0x000fe2000c101110 */
        /* <DEDUP_REMOVED lines=12> */
[----:B------:R-:W-:Y:S01]  /*d350*/  ISETP.LT.OR P6, PT, R41, 0x79, !P3 ;  /* 0x000000792900780c */ /* 0x000fe20005fc1670 */
[----:B------:R-:W-:Y:S01]  /*d360*/  FMUL R17, R17, UR20 ;  /* 0x0000001411117c20 */ /* 0x000fe20008400000 */
[----:B------:R-:W-:Y:S01]  /*d370*/  ISETP.LT.OR P3, PT, R41, 0x7a, !P3 ;  /* 0x0000007a2900780c */ /* 0x000fe20005f61670 */
[----:B------:R-:W-:Y:S01]  /*d380*/  @!P0 STG.E.U8 desc[UR16][R24.64+0x71], R169 ;  /* 0x000071a918008986 */ /* 0x000fe2000c101110 */
[----:B0-----:R-:W-:Y:S01]  /*d390*/  F2FP.SATFINITE.E4M3.F32.PACK_AB_MERGE_C R33, RZ, R168, RZ ;  /* 0x000000a8ff21723e */ /* 0x001fe200048070ff */
[----:B------:R-:W-:Y:S01]  /*d3a0*/  FMUL R18, R18, UR20 ;  /* 0x0000001412127c20 */ /* 0x000fe20008400000 */
[----:B------:R-:W-:Y:S01]  /*d3b0*/  ISETP.GE.AND P0, PT, R42, 0x89, PT ;  /* 0x000000892a00780c */ /* 0x000fe20003f06270 */
[----:B------:R-:W-:Y:S01]  /*d3c0*/  FMUL R16, R16, UR20 ;  /* 0x0000001410107c20 */ /* 0x000fe20008400000 */
[----:B------:R-:W-:Y:S01]  /*d3d0*/  F2FP.SATFINITE.E4M3.F32.PACK_AB_MERGE_C R21, RZ, R21, RZ ;  /* 0x00000015ff15723e */ /* 0x000fe200048070ff */
[----:B------:R0:W-:Y:S01]  /*d3e0*/  @!P1 STG.E.U8 desc[UR16][R26.64+0x70], R33 ;  /* 0x000070211a009986 */ /* 0x0001e2000c101110 */
[----:B------:R-:W-:Y:S01]  /*d3f0*/  ISETP.GE.AND P1, PT, R42, 0x81, PT ;  /* 0x000000812a00780c */ /* 0x000fe20003f26270 */
[----:B------:R-:W-:Y:S01]  /*d400*/  FMUL R15, R15, UR20 ;  /* 0x000000140f0f7c20 */ /* 0x000fe20008400000 */
[----:B-1----:R-:W-:Y:S01]  /*d410*/  F2FP.SATFINITE.E4M3.F32.PACK_AB_MERGE_C R35, RZ, R166, RZ ;  /* 0x000000a6ff23723e */ /* 0x002fe200048070ff */
[----:B------:R-:W-:Y:S01]  /*d420*/  @!P5 STG.E.U8 desc[UR16][R26.64+0x71], R167 ;  /* 0x000071a71a00d986 */ /* 0x000fe2000c101110 */
[----:B------:R-:W-:Y:S01]  /*d430*/  ISETP.LT.OR P5, PT, R41, 0x79, !P2 ;  /* 0x000000792900780c */ /* 0x000fe200057a1670 */
[----:B------:R-:W-:Y:S01]  /*d440*/  FMUL R13, R13, UR20 ;  /* 0x000000140d0d7c20 */ /* 0x000fe20008400000 */
[C---:B------:R-:W-:Y:S01]  /*d450*/  ISETP.LT.OR P2, PT, R41.reuse, 0x7a, !P2 ;  /* 0x0000007a2900780c */ /* 0x040fe20005741670 */
        /* <DEDUP_REMOVED lines=9> */
[----:B------:R-:W-:Y:S01]  /*d4f0*/  F2FP.SATFINITE.E4M3.F32.PACK_AB_MERGE_C R17, RZ, R17, RZ ;  /* 0x00000011ff11723e */ /* 0x000fe200048070ff */
[----:B------:R-:W-:Y:S01]  /*d500*/  @!P5 STG.E.U8 desc[UR16][R26.64+0x78], R37 ;  /* 0x000078251a00d986 */ /* 0x000fe2000c101110 */
[----:B------:R-:W-:Y:S01]  /*d510*/  ISETP.LT.OR P5, PT, R41, 0x1, !P0 ;  /* 0x000000012900780c */ /* 0x000fe200047a1670 */
[----:B------:R-:W-:Y:S01]  /*d520*/  FMUL R9, R9, UR20 ;  /* 0x0000001409097c20 */ /* 0x000fe20008400000 */
[----:B------:R-:W-:Y:S01]  /*d530*/  F2FP.SATFINITE.E4M3.F32.PACK_AB_MERGE_C R15, RZ, R15, RZ ;  /* 0x0000000fff0f723e */ /* 0x000fe200048070ff */
[----:B------:R0:W-:Y:S01]  /*d540*/  @!P2 STG.E.U8 desc[UR16][R26.64+0x79], R163 ;  /* 0x000079a31a00a986 */ /* 0x0001e2000c101110 */
[C---:B------:R-:W-:Y:S01]  /*d550*/  ISETP.LT.OR P2, PT, R41.reuse, 0xa, !P1 ;  /* 0x0000000a2900780c */ /* 0x040fe20004f41670 */
        /* <DEDUP_REMOVED lines=9> */
[----:B------:R-:W-:Y:S01]  /*d5f0*/  F2FP.SATFINITE.E4M3.F32.PACK_AB_MERGE_C R11, RZ, R11, RZ ;  /* 0x0000000bff0b723e */ /* 0x000fe200048070ff */
[----:B------:R2:W-:Y:S01]  /*d600*/  @!P5 STG.E.U8 desc[UR16][R30.64], R33 ;  /* 0x000000211e00d986 */ /* 0x0005e2000c101110 */
[----:B------:R-:W-:Y:S01]  /*d610*/  ISETP.LT.OR P5, PT, R41, 0x9, !P0 ;  /* 0x000000092900780c */ /* 0x000fe200047a1670 */
[----:B------:R-:W-:Y:S01]  /*d620*/  FMUL R5, R5, UR20 ;  /* 0x0000001405057c20 */ /* 0x000fe20008400000 */
[----:B0-----:R-:W-:Y:S01]  /*d630*/  F2FP.SATFINITE.E4M3.F32.PACK_AB_MERGE_C R27, RZ, R156, RZ ;  /* 0x0000009cff1b723e */ /* 0x001fe200048070ff */
[----:B-----5:R-:W-:Y:S01]  /*d640*/  FMUL R0, R0, UR20 ;  /* 0x0000001400007c20 */ /* 0x020fe20008400000 */
[----:B------:R-:W-:Y:S01]  /*d650*/  F2FP.SATFINITE.E4M3.F32.PACK_AB_MERGE_C R9, RZ, R9, RZ ;  /* 0x00000009ff09723e */ /* 0x000fe200048070ff */
[----:B------:R-:W-:Y:S01]  /*d660*/  FMUL R6, R6, UR20 ;  /* 0x0000001406067c20 */ /* 0x000fe20008400000 */
[----:B------:R-:W-:Y:S01]  /*d670*/  F2FP.SATFINITE.E4M3.F32.PACK_AB_MERGE_C R7, RZ, R7, RZ ;  /* 0x00000007ff07723e */ /* 0x000fe200048070ff */
[----:B------:R-:W4:Y:S01]  /*d680*/  LDL.LU R221, [R1+0x14] ;  /* 0x0000140001dd7983 */ /* 0x000f220000300800 */
[----:B-1----:R-:W-:Y:S01]  /*d690*/  F2FP.SATFINITE.E4M3.F32.PACK_AB_MERGE_C R25, RZ, R158, RZ ;  /* 0x0000009eff19723e */ /* 0x002fe200048070ff */
[----:B------:R-:W-:Y:S01]  /*d6a0*/  FMUL R2, R2, UR20 ;  /* 0x0000001402027c20 */ /* 0x000fe20008400000 */
[----:B------:R-:W-:Y:S01]  /*d6b0*/  F2FP.SATFINITE.E4M3.F32.PACK_AB_MERGE_C R5, RZ, R5, RZ ;  /* 0x00000005ff05723e */ /* 0x000fe200048070ff */
[----:B------:R-:W-:Y:S01]  /*d6c0*/  @!P6 STG.E.U8 desc[UR16][R30.64+0x1], R159 ;  /* 0x0000019f1e00e986 */ /* 0x000fe2000c101110 */
[----:B------:R-:W-:Y:S01]  /*d6d0*/  ISETP.LT.OR P6, PT, R41, 0xa, !P0 ;  /* 0x0000000a2900780c */ /* 0x000fe200047c1670 */
[----:B------:R-:W-:Y:S01]  /*d6e0*/  FMUL R3, R3, UR20 ;  /* 0x0000001403037c20 */ /* 0x000fe20008400000 */
[----:B--2---:R-:W-:Y:S01]  /*d6f0*/  F2FP.SATFINITE.E4M3.F32.PACK_AB_MERGE_C R33, RZ, R152, RZ ;  /* 0x00000098ff21723e */ /* 0x004fe200048070ff */
[----:B------:R-:W-:Y:S01]  /*d700*/  @!P2 STG.E.U8 desc[UR16][R28.64+0x9], R157 ;  /* 0x0000099d1c00a986 */ /* 0x000fe2000c101110 */
[----:B------:R-:W-:Y:S01]  /*d710*/  ISETP.LT.OR P2, PT, R41, 0x12, !P1 ;  /* 0x000000122900780c */ /* 0x000fe20004f41670 */
[----:B------:R-:W-:-:S02]  /*d720*/  FMUL R4, R4, UR20 ;  /* 0x0000001404047c20 */ /* 0x000fc40008400000 */
[----:B------:R0:W-:Y:S01]  /*d730*/  @!P3 STG.E.U8 desc[UR16][R28.64+0x8], R25 ;  /* 0x000008191c00b986 */ /* 0x0001e2000c101110 */
[----:B------:R-:W-:-:S03]  /*d740*/  ISETP.LT.OR P3, PT, R41, 0x11, !P1 ;  /* 0x000000112900780c */ /* 0x000fc60004f61670 */
[----:B------:R1:W-:Y:S01]  /*d750*/  @!P5 STG.E.U8 desc[UR16][R30.64+0x8], R27 ;  /* 0x0000081b1e00d986 */ /* 0x0003e2000c101110 */
[----:B------:R-:W-:-:S03]  /*d760*/  ISETP.LT.OR P5, PT, R41, 0x11, !P0 ;  /* 0x000000112900780c */ /* 0x000fc600047a1670 */
[----:B------:R-:W-:Y:S01]  /*d770*/  @!P6 STG.E.U8 desc[UR16][R30.64+0x9], R155 ;  /* 0x0000099b1e00e986 */ /* 0x000fe2000c101110 */
[----:B------:R-:W-:-:S03]  /*d780*/  ISETP.LT.OR P6, PT, R41, 0x12, !P0 ;  /* 0x000000122900780c */ /* 0x000fc600047c1670 */
[----:B------:R-:W-:Y:S01]  /*d790*/  @!P2 STG.E.U8 desc[UR16][R28.64+0x11], R153 ;  /* 0x000011991c00a986 */ /* 0x000fe2000c101110 */
[----:B------:R-:W-:Y:S02]  /*d7a0*/  ISETP.LT.OR P2, PT, R41, 0x1a, !P1 ;  /* 0x0000001a2900780c */ /* 0x000fe40004f41670 */
[----:B0-----:R-:W-:Y:S01]  /*d7b0*/  F2FP.SATFINITE.E4M3.F32.PACK_AB_MERGE_C R25, RZ, R154, RZ ;  /* 0x0000009aff19723e */ /* 0x001fe200048070ff */
[----:B------:R-:W2:Y:S01]  /*d7c0*/  LDL.LU R220, [R1+0x18] ;  /* 0x0000180001dc7983 */ /* 0x000ea20000300800 */
[----:B-1----:R-:W-:-:S03]  /*d7d0*/  F2FP.SATFINITE.E4M3.F32.PACK_AB_MERGE_C R27, RZ, R20, RZ ;  /* 0x00000014ff1b723e */ /* 0x002fc600048070ff */
[----:B------:R0:W-:Y:S01]  /*d7e0*/  @!P3 STG.E.U8 desc[UR16][R28.64+0x10], R25 ;  /* 0x000010191c00b986 */ /* 0x0001e2000c101110 */
[----:B------:R-:W-:-:S03]  /*d7f0*/  ISETP.LT.OR P3, PT, R41, 0x19, !P1 ;  /* 0x000000192900780c */ /* 0x000fc60004f61670 */
[----:B------:R-:W-:Y:S01]  /*d800*/  @!P5 STG.E.U8 desc[UR16][R30.64+0x10], R33 ;  /* 0x000010211e00d986 */ /* 0x000fe2000c101110 */
[----:B------:R-:W-:-:S03]  /*d810*/  ISETP.LT.OR P5, PT, R41, 0x19, !P0 ;  /* 0x000000192900780c */ /* 0x000fc600047a1670 */
[----:B------:R1:W-:Y:S01]  /*d820*/  @!P6 STG.E.U8 desc[UR16][R30.64+0x11], R23 ;  /* 0x000011171e00e986 */ /* 0x0003e2000c101110 */
[----:B------:R-:W-:-:S03]  /*d830*/  ISETP.LT.OR P6, PT, R41, 0x1a, !P0 ;  /* 0x0000001a2900780c */ /* 0x000fc600047c1670 */
[----:B------:R3:W-:Y:S01]  /*d840*/  @!P2 STG.E.U8 desc[UR16][R28.64+0x19], R21 ;  /* 0x000019151c00a986 */ /* 0x0007e2000c101110 */
[C---:B------:R-:W-:Y:S02]  /*d850*/  ISETP.LT.OR P2, PT, R41.reuse, 0x22, !P1 ;  /* 0x000000222900780c */ /* 0x040fe40004f41670 */
[----:B0-----:R-:W-:Y:S01]  /*d860*/  F2FP.SATFINITE.E4M3.F32.PACK_AB_MERGE_C R25, RZ, R22, RZ ;  /* 0x00000016ff19723e */ /* 0x001fe200048070ff */
[----:B------:R-:W2:Y:S04]  /*d870*/  LDL.LU R222, [R1+0x1c] ;  /* 0x00001c0001de7983 */ /* 0x000ea80000300800 */
[----:B------:R-:W-:Y:S01]  /*d880*/  @!P3 STG.E.U8 desc[UR16][R28.64+0x18], R25 ;  /* 0x000018191c00b986 */ /* 0x000fe2000c101110 */
[C---:B------:R-:W-:Y:S02]  /*d890*/  ISETP.LT.OR P3, PT, R41.reuse, 0x21, !P1 ;  /* 0x000000212900780c */ /* 0x040fe40004f61670 */
[----:B-1----:R-:W-:Y:S01]  /*d8a0*/  F2FP.SATFINITE.E4M3.F32.PACK_AB_MERGE_C R23, RZ, R18, RZ ;  /* 0x00000012ff17723e */ /* 0x002fe200048070ff */
[----:B------:R-:W-:Y:S01]  /*d8b0*/  @!P5 STG.E.U8 desc[UR16][R30.64+0x18], R27 ;  /* 0x0000181b1e00d986 */ /* 0x000fe2000c101110 */
[----:B------:R-:W-:-:S02]  /*d8c0*/  ISETP.LT.OR P5, PT, R41, 0x21, !P0 ;  /* 0x000000212900780c */ /* 0x000fc400047a1670 */
[----:B---3--:R-:W-:Y:S01]  /*d8d0*/  F2FP.SATFINITE.E4M3.F32.PACK_AB_MERGE_C R21, RZ, R16, RZ ;  /* 0x00000010ff15723e */ /* 0x008fe200048070ff */
[----:B------:R0:W-:Y:S01]  /*d8e0*/  @!P6 STG.E.U8 desc[UR16][R30.64+0x19], R19 ;  /* 0x000019131e00e986 */ /* 0x0001e2000c101110 */
[----:B------:R-:W-:-:S03]  /*d8f0*/  ISETP.LT.OR P6, PT, R41, 0x22, !P0 ;  /* 0x000000222900780c */ /* 0x000fc600047c1670 */
[----:B------:R1:W-:Y:S01]  /*d900*/  @!P2 STG.E.U8 desc[UR16][R28.64+0x21], R17 ;  /* 0x000021111c00a986 */ /* 0x0003e2000c101110 */
[----:B------:R-:W-:-:S03]  /*d910*/  ISETP.LT.OR P2, PT, R41, 0x2a, !P1 ;  /* 0x0000002a2900780c */ /* 0x000fc60004f41670 */
[----:B------:R-:W-:Y:S01]  /*d920*/  @!P3 STG.E.U8 desc[UR16][R28.64+0x20], R23 ;  /* 0x000020171c00b986 */ /* 0x000fe2000c101110 */
[----:B------:R-:W-:-:S03]  /*d930*/  ISETP.LT.OR P3, PT, R41, 0x29, !P1 ;  /* 0x000000292900780c */ /* 0x000fc60004f61670 */
[----:B------:R-:W-:Y:S01]  /*d940*/  @!P5 STG.E.U8 desc[UR16][R30.64+0x20], R21 ;  /* 0x000020151e00d986 */ /* 0x000fe2000c101110 */
[C---:B------:R-:W-:Y:S02]  /*d950*/  ISETP.LT.OR P5, PT, R41.reuse, 0x29, !P0 ;  /* 0x000000292900780c */ /* 0x040fe400047a1670 */
[----:B0-----:R-:W-:Y:S01]  /*d960*/  F2FP.SATFINITE.E4M3.F32.PACK_AB_MERGE_C R19, RZ, R14, RZ ;  /* 0x0000000eff13723e */ /* 0x001fe200048070ff */
[----:B------:R0:W-:Y:S01]  /*d970*/  @!P6 STG.E.U8 desc[UR16][R30.64+0x21], R15 ;  /* 0x0000210f1e00e986 */ /* 0x0001e2000c101110 */
[C---:B------:R-:W-:Y:S02]  /*d980*/  ISETP.LT.OR P6, PT, R41.reuse, 0x2a, !P0 ;  /* 0x0000002a2900780c */ /* 0x040fe400047c1670 */
[----:B-1----:R-:W-:Y:S01]  /*d990*/  F2FP.SATFINITE.E4M3.F32.PACK_AB_MERGE_C R17, RZ, R12, RZ ;  /* 0x0000000cff11723e */ /* 0x002fe200048070ff */
        /* <DEDUP_REMOVED lines=15> */
[----:B0-----:R-:W-:Y:S02]  /*da90*/  F2FP.SATFINITE.E4M3.F32.PACK_AB_MERGE_C R11, RZ, R6, RZ ;  /* 0x00000006ff0b723e */ /* 0x001fe400048070ff */
[C---:B------:R-:W-:Y:S01]  /*daa0*/  ISETP.LT.OR P5, PT, R41.reuse, 0x39, !P0 ;  /* 0x000000392900780c */ /* 0x040fe200047a1670 */
[----:B------:R0:W-:Y:S01]  /*dab0*/  @!P6 STG.E.U8 desc[UR16][R30.64+0x31], R7 ;  /* 0x000031071e00e986 */ /* 0x0001e2000c101110 */
[----:B-1----:R-:W-:Y:S02]  /*dac0*/  F2FP.SATFINITE.E4M3.F32.PACK_AB_MERGE_C R9, RZ, R4, RZ ;  /* 0x00000004ff09723e */ /* 0x002fe400048070ff */
[----:B------:R-:W-:Y:S01]  /*dad0*/  ISETP.LT.OR P6, PT, R41, 0x3a, !P0 ;  /* 0x0000003a2900780c */ /* 0x000fe200047c1670 */
[----:B------:R1:W-:Y:S04]  /*dae0*/  @!P2 STG.E.U8 desc[UR16][R28.64+0x39], R5 ;  /* 0x000039051c00a986 */ /* 0x0003e8000c101110 */
[----:B------:R3:W-:Y:S01]  /*daf0*/  @!P3 STG.E.U8 desc[UR16][R28.64+0x38], R11 ;  /* 0x0000380b1c00b986 */ /* 0x0007e2000c101110 */
[----:B------:R-:W-:Y:S01]  /*db00*/  FMUL R4, R227, UR20 ;  /* 0x00000014e3047c20 */ /* 0x000fe20008400000 */
[----:B------:R-:W-:-:S02]  /*db10*/  ISETP.LT.OR P3, PT, R41, 0x41, !P1 ;  /* 0x000000412900780c */ /* 0x000fc40004f61670 */
[----:B0-----:R-:W-:Y:S02]  /*db20*/  F2FP.SATFINITE.E4M3.F32.PACK_AB_MERGE_C R7, RZ, R3, RZ ;  /* 0x00000003ff07723e */ /* 0x001fe400048070ff */
[----:B-1----:R-:W-:Y:S01]  /*db30*/  F2FP.SATFINITE.E4M3.F32.PACK_AB_MERGE_C R5, RZ, R0, RZ ;  /* 0x00000000ff05723e */ /* 0x002fe200048070ff */
[----:B------:R-:W-:Y:S01]  /*db40*/  FMUL R0, R223, UR20 ;  /* 0x00000014df007c20 */ /* 0x000fe20008400000 */
[----:B------:R-:W-:Y:S01]  /*db50*/  ISETP.LT.OR P2, PT, R41, 0x42, !P1 ;  /* 0x000000422900780c */ /* 0x000fe20004f41670 */
[----:B------:R-:W2:Y:S01]  /*db60*/  LDL.LU R223, [R1+0x20] ;  /* 0x0000200001df7983 */ /* 0x000ea20000300800 */
[----:B---3--:R-:W-:Y:S02]  /*db70*/  F2FP.SATFINITE.E4M3.F32.PACK_AB_MERGE_C R11, RZ, R2, RZ ;  /* 0x00000002ff0b723e */ /* 0x008fe400048070ff */
[----:B------:R-:W-:Y:S01]  /*db80*/  F2FP.SATFINITE.E4M3.F32.PACK_AB_MERGE_C R13, RZ, R0, RZ ;  /* 0x00000000ff0d723e */ /* 0x000fe200048070ff */
[----:B----4-:R-:W-:Y:S01]  /*db90*/  FMUL R0, R225, UR20 ;  /* 0x00000014e1007c20 */ /* 0x010fe20008400000 */
[----:B------:R-:W-:Y:S01]  /*dba0*/  FMUL R2, R224, UR20 ;  /* 0x00000014e0027c20 */ /* 0x000fe20008400000 */
[----:B------:R-:W3:Y:S04]  /*dbb0*/  LDL.LU R225, [R1+0x24] ;  /* 0x0000240001e17983 */ /* 0x000ee80000300800 */
[----:B------:R-:W4:Y:S01]  /*dbc0*/  LDL.LU R224, [R1+0x28] ;  /* 0x0000280001e07983 */ /* 0x000f220000300800 */
[----:B------:R-:W-:-:S03]  /*dbd0*/  FMUL R3, R226, UR20 ;  /* 0x00000014e2037c20 */ /* 0x000fc60008400000 */
[----:B------:R-:W4:Y:S04]  /*dbe0*/  LDL.LU R226, [R1+0x2c] ;  /* 0x00002c0001e27983 */ /* 0x000f280000300800 */
[----:B------:R-:W4:Y:S04]  /*dbf0*/  LDL.LU R227, [R1+0x30] ;  /* 0x0000300001e37983 */ /* 0x000f280000300800 */
[----:B------:R-:W-:Y:S01]  /*dc00*/  @!P5 STG.E.U8 desc[UR16][R30.64+0x38], R9 ;  /* 0x000038091e00d986 */ /* 0x000fe2000c101110 */
[----:B------:R-:W-:-:S03]  /*dc10*/  ISETP.LT.OR P5, PT, R41, 0x41, !P0 ;  /* 0x000000412900780c */ /* 0x000fc600047a1670 */
[----:B------:R0:W-:Y:S01]  /*dc20*/  @!P6 STG.E.U8 desc[UR16][R30.64+0x39], R7 ;  /* 0x000039071e00e986 */ /* 0x0001e2000c101110 */
[----:B------:R-:W-:-:S03]  /*dc30*/  ISETP.LT.OR P6, PT, R41, 0x42, !P0 ;  /* 0x000000422900780c */ /* 0x000fc600047c1670 */
[----:B------:R-:W-:Y:S01]  /*dc40*/  @!P3 STG.E.U8 desc[UR16][R28.64+0x40], R11 ;  /* 0x0000400b1c00b986 */ /* 0x000fe2000c101110 */
[----:B------:R-:W-:-:S03]  /*dc50*/  ISETP.LT.OR P3, PT, R41, 0x49, !P1 ;  /* 0x000000492900780c */ /* 0x000fc60004f61670 */
[----:B------:R1:W-:Y:S01]  /*dc60*/  @!P2 STG.E.U8 desc[UR16][R28.64+0x41], R5 ;  /* 0x000041051c00a986 */ /* 0x0003e2000c101110 */
[----:B0-----:R-:W-:-:S03]  /*dc70*/  F2FP.SATFINITE.E4M3.F32.PACK_AB_MERGE_C R7, RZ, R0, RZ ;  /* 0x00000000ff07723e */ /* 0x001fc600048070ff */
[----:B------:R-:W-:Y:S01]  /*dc80*/  @!P5 STG.E.U8 desc[UR16][R30.64+0x40], R13 ;  /* 0x0000400d1e00d986 */ /* 0x000fe2000c101110 */
[C---:B------:R-:W-:Y:S02]  /*dc90*/  ISETP.LT.OR P2, PT, R41.reuse, 0x4a, !P1 ;  /* 0x0000004a2900780c */ /* 0x040fe40004f41670 */
[----:B-1----:R-:W-:Y:S01]  /*dca0*/  F2FP.SATFINITE.E4M3.F32.PACK_AB_MERGE_C R5, RZ, R2, RZ ;  /* 0x00000002ff05723e */ /* 0x002fe200048070ff */
[----:B------:R0:W-:Y:S01]  /*dcb0*/  @!P6 STG.E.U8 desc[UR16][R30.64+0x41], R7 ;  /* 0x000041071e00e986 */ /* 0x0001e2000c101110 */
[C---:B------:R-:W-:Y:S02]  /*dcc0*/  ISETP.LT.OR P5, PT, R41.reuse, 0x49, !P0 ;  /* 0x000000492900780c */ /* 0x040fe400047a1670 */
[C---:B------:R-:W-:Y:S01]  /*dcd0*/  ISETP.LT.OR P6, PT, R41.reuse, 0x4a, !P0 ;  /* 0x0000004a2900780c */ /* 0x040fe200047c1670 */
[----:B------:R1:W-:Y:S01]  /*dce0*/  @!P3 STG.E.U8 desc[UR16][R28.64+0x48], R5 ;  /* 0x000048051c00b986 */ /* 0x0003e2000c101110 */
[----:B------:R-:W-:Y:S02]  /*dcf0*/  ISETP.LT.OR P3, PT, R41, 0x51, !P1 ;  /* 0x000000512900780c */ /* 0x000fe40004f61670 */
[----:B------:R-:W-:-:S02]  /*dd00*/  F2FP.SATFINITE.E4M3.F32.PACK_AB_MERGE_C R9, RZ, R3, RZ ;  /* 0x00000003ff09723e */ /* 0x000fc400048070ff */
[----:B------:R-:W-:-:S03]  /*dd10*/  F2FP.SATFINITE.E4M3.F32.PACK_AB_MERGE_C R11, RZ, R4, RZ ;  /* 0x00000004ff0b723e */ /* 0x000fc600048070ff */
[----:B------:R1:W-:Y:S04]  /*dd20*/  @!P2 STG.E.U8 desc[UR16][R28.64+0x49], R9 ;  /* 0x000049091c00a986 */ /* 0x0003e8000c101110 */
[----:B------:R-:W-:Y:S01]  /*dd30*/  @!P5 STG.E.U8 desc[UR16][R30.64+0x48], R11 ;  /* 0x0000480b1e00d986 */ /* 0x000fe2000c101110 */
[----:B------:R-:W-:-:S03]  /*dd40*/  FMUL R0, R221, UR20 ;  /* 0x00000014dd007c20 */ /* 0x000fc60008400000 */
[----:B------:R-:W4:Y:S02]  /*dd50*/  LDL.LU R221, [R1+0x34] ;  /* 0x0000340001dd7983 */ /* 0x000f240000300800 */
[----:B0-----:R-:W-:-:S05]  /*dd60*/  F2FP.SATFINITE.E4M3.F32.PACK_AB_MERGE_C R7, RZ, R0, RZ ;  /* 0x00000000ff07723e */ /* 0x001fca00048070ff */
[----:B------:R-:W-:Y:S01]  /*dd70*/  @!P6 STG.E.U8 desc[UR16][R30.64+0x49], R7 ;  /* 0x000049071e00e986 */ /* 0x000fe2000c101110 */
[----:B--2---:R-:W-:-:S03]  /*dd80*/  FMUL R2, R220, UR20 ;  /* 0x00000014dc027c20 */ /* 0x004fc60008400000 */
[----:B------:R-:W2:Y:S02]  /*dd90*/  LDL.LU R220, [R1+0x38] ;  /* 0x0000380001dc7983 */ /* 0x000ea40000300800 */
[----:B-1----:R-:W-:-:S05]  /*dda0*/  F2FP.SATFINITE.E4M3.F32.PACK_AB_MERGE_C R5, RZ, R2, RZ ;  /* 0x00000002ff05723e */ /* 0x002fca00048070ff */
[----:B------:R0:W-:Y:S01]  /*ddb0*/  @!P3 STG.E.U8 desc[UR16][R28.64+0x50], R5 ;  /* 0x000050051c00b986 */ /* 0x0001e2000c101110 */
[----:B------:R-:W-:-:S03]  /*ddc0*/  FMUL R3, R222, UR20 ;  /* 0x00000014de037c20 */ /* 0x000fc60008400000 */
[----:B------:R-:W2:Y:S02]  /*ddd0*/  LDL.LU R222, [R1+0x3c] ;  /* 0x00003c0001de7983 */ /* 0x000ea40000300800 */
[----:B------:R-:W-:Y:S01]  /*dde0*/  F2FP.SATFINITE.E4M3.F32.PACK_AB_MERGE_C R9, RZ, R3, RZ ;  /* 0x00000003ff09723e */ /* 0x000fe200048070ff */
[----:B------:R-:W-:Y:S02]  /*ddf0*/  FMUL R0, R223, UR20 ;  /* 0x00000014df007c20 */ /* 0x000fe40008400000 */
[----:B------:R-:W2:Y:S03]  /*de00*/  LDL.LU R223, [R1+0x40] ;  /* 0x0000400001df7983 */ /* 0x000ea60000300800 */
[----:B------:R-:W-:Y:S01]  /*de10*/  F2FP.SATFINITE.E4M3.F32.PACK_AB_MERGE_C R13, RZ, R0, RZ ;  /* 0x00000000ff0d723e */ /* 0x000fe200048070ff */
[----:B---3--:R-:W-:Y:S02]  /*de20*/  FMUL R2, R225, UR20 ;  /* 0x00000014e1027c20 */ /* 0x008fe40008400000 */
[----:B------:R-:W3:Y:S01]  /*de30*/  LDL.LU R225, [R1+0x44] ;  /* 0x0000440001e17983 */ /* 0x000ee20000300800 */
[----:B----4-:R-:W-:-:S03]  /*de40*/  FMUL R0, R224, UR20 ;  /* 0x00000014e0007c20 */ /* 0x010fc60008400000 */
[----:B------:R-:W4:Y:S01]  /*de50*/  LDL.LU R224, [R1+0x48] ;  /* 0x0000480001e07983 */ /* 0x000f220000300800 */
[----:B------:R-:W-:Y:S01]  /*de60*/  FMUL R3, R226, UR20 ;  /* 0x00000014e2037c20 */ /* 0x000fe20008400000 */
[----:B0-----:R-:W-:Y:S02]  /*de70*/  F2FP.SATFINITE.E4M3.F32.PACK_AB_MERGE_C R5, RZ, R0, RZ ;  /* 0x00000000ff05723e */ /* 0x001fe400048070ff */
[----:B------:R-:W4:Y:S01]  /*de80*/  LDL.LU R226, [R1+0x4c] ;  /* 0x00004c0001e27983 */ /* 0x000f220000300800 */
[----:B------:R-:W-:-:S03]  /*de90*/  FMUL R0, R227, UR20 ;  /* 0x00000014e3007c20 */ /* 0x000fc60008400000 */
[----:B------:R-:W4:Y:S01]  /*dea0*/  LDL.LU R227, [R1+0x50] ;  /* 0x0000500001e37983 */ /* 0x000f220000300800 */
[C---:B------:R-:W-:Y:S02]  /*deb0*/  ISETP.LT.OR P2, PT, R41.reuse, 0x52, !P1 ;  /* 0x000000522900780c */ /* 0x040fe40004f41670 */
[C---:B------:R-:W-:Y:S01]  /*dec0*/  ISETP.LT.OR P6, PT, R41.reuse, 0x52, !P0 ;  /* 0x000000522900780c */ /* 0x040fe200047c1670 */
[----:B------:R-:W4:Y:S01]  /*ded0*/  LDL.LU R219, [R1+0x54] ;  /* 0x0000540001db7983 */ /* 0x000f220000300800 */
[C---:B------:R-:W-:Y:S02]  /*dee0*/  ISETP.LT.OR P5, PT, R41.reuse, 0x51, !P0 ;  /* 0x000000512900780c */ /* 0x040fe400047a1670 */
[----:B------:R-:W-:Y:S02]  /*def0*/  ISETP.LT.OR P3, PT, R41, 0x59, !P1 ;  /* 0x000000592900780c */ /* 0x000fe40004f61670 */
[----:B------:R-:W-:Y:S02]  /*df00*/  F2FP.SATFINITE.E4M3.F32.PACK_AB_MERGE_C R7, RZ, R2, RZ ;  /* 0x00000002ff07723e */ /* 0x000fe400048070ff */
[----:B------:R-:W-:-:S03]  /*df10*/  F2FP.SATFINITE.E4M3.F32.PACK_AB_MERGE_C R11, RZ, R0, RZ ;  /* 0x00000000ff0b723e */ /* 0x000fc600048070ff */
[----:B------:R0:W-:Y:S01]  /*df20*/  @!P2 STG.E.U8 desc[UR16][R28.64+0x51], R9 ;  /* 0x000051091c00a986 */ /* 0x0001e2000c101110 */
[----:B------:R-:W-:-:S03]  /*df30*/  ISETP.LT.OR P2, PT, R41, 0x5a, !P1 ;  /* 0x0000005a2900780c */ /* 0x000fc60004f41670 */
[----:B------:R-:W-:Y:S01]  /*df40*/  @!P6 STG.E.U8 desc[UR16][R30.64+0x51], R7 ;  /* 0x000051071e00e986 */ /* 0x000fe2000c101110 */
[----:B------:R-:W-:-:S03]  /*df50*/  ISETP.LT.OR P6, PT, R41, 0x5a, !P0 ;  /* 0x0000005a2900780c */ /* 0x000fc600047c1670 */
[----:B------:R-:W-:Y:S01]  /*df60*/  @!P5 STG.E.U8 desc[UR16][R30.64+0x50], R13 ;  /* 0x0000500d1e00d986 */ /* 0x000fe2000c101110 */
[----:B0-----:R-:W-:-:S03]  /*df70*/  F2FP.SATFINITE.E4M3.F32.PACK_AB_MERGE_C R9, RZ, R3, RZ ;  /* 0x00000003ff09723e */ /* 0x001fc600048070ff */
[----:B------:R0:W-:Y:S04]  /*df80*/  @!P3 STG.E.U8 desc[UR16][R28.64+0x58], R5 ;  /* 0x000058051c00b986 */ /* 0x0001e8000c101110 */
[----:B------:R1:W-:Y:S01]  /*df90*/  @!P2 STG.E.U8 desc[UR16][R28.64+0x59], R9 ;  /* 0x000059091c00a986 */ /* 0x0003e2000c101110 */
[----:B------:R-:W-:-:S03]  /*dfa0*/  FMUL R0, R221, UR20 ;  /* 0x00000014dd007c20 */ /* 0x000fc60008400000 */
[----:B------:R-:W4:Y:S02]  /*dfb0*/  LDL.LU R221, [R1+0x58] ;  /* 0x0000580001dd7983 */ /* 0x000f240000300800 */
[----:B0-----:R-:W-:-:S05]  /*dfc0*/  F2FP.SATFINITE.E4M3.F32.PACK_AB_MERGE_C R5, RZ, R0, RZ ;  /* 0x00000000ff05723e */ /* 0x001fca00048070ff */
[----:B------:R0:W-:Y:S01]  /*dfd0*/  @!P6 STG.E.U8 desc[UR16][R30.64+0x59], R5 ;  /* 0x000059051e00e986 */ /* 0x0001e2000c101110 */
[----:B--2---:R-:W-:-:S03]  /*dfe0*/  FMUL R2, R220, UR20 ;  /* 0x00000014dc027c20 */ /* 0x004fc60008400000 */
[----:B------:R-:W2:Y:S02]  /*dff0*/  LDL.LU R220, [R1+0x5c] ;  /* 0x00005c0001dc7983 */ /* 0x000ea40000300800 */
[----:B------:R-:W-:Y:S01]  /*e000*/  F2FP.SATFINITE.E4M3.F32.PACK_AB_MERGE_C R7, RZ, R2, RZ ;  /* 0x00000002ff07723e */ /* 0x000fe200048070ff */
[----:B------:R-:W-:Y:S02]  /*e010*/  FMUL R3, R222, UR20 ;  /* 0x00000014de037c20 */ /* 0x000fe40008400000 */
[----:B------:R-:W2:Y:S03]  /*e020*/  LDL.LU R222, [R1+0x60] ;  /* 0x0000600001de7983 */ /* 0x000ea60000300800 */
[----:B-1----:R-:W-:Y:S01]  /*e030*/  F2FP.SATFINITE.E4M3.F32.PACK_AB_MERGE_C R9, RZ, R3, RZ ;  /* 0x00000003ff09723e */ /* 0x002fe200048070ff */
[----:B------:R-:W-:Y:S02]  /*e040*/  FMUL R4, R223, UR20 ;  /* 0x00000014df047c20 */ /* 0x000fe40008400000 */
[----:B------:R-:W2:Y:S01]  /*e050*/  LDL.LU R223, [R1+0x64] ;  /* 0x0000640001df7983 */ /* 0x000ea20000300800 */
[----:B---3--:R-:W-:-:S03]  /*e060*/  FMUL R0, R225, UR20 ;  /* 0x00000014e1007c20 */ /* 0x008fc60008400000 */
[----:B------:R-:W3:Y:S01]  /*e070*/  LDL.LU R225, [R1+0x68] ;  /* 0x0000680001e17983 */ /* 0x000ee20000300800 */
[----:B----4-:R-:W-:Y:S01]  /*e080*/  FMUL R2, R224, UR20 ;  /* 0x00000014e0027c20 */ /* 0x010fe20008400000 */
[----:B0-----:R-:W-:Y:S02]  /*e090*/  F2FP.SATFINITE.E4M3.F32.PACK_AB_MERGE_C R5, RZ, R0, RZ ;  /* 0x00000000ff05723e */ /* 0x001fe400048070ff */
[----:B------:R-:W4:Y:S01]  /*e0a0*/  LDL.LU R224, [R1+0x6c] ;  /* 0x00006c0001e07983 */ /* 0x000f220000300800 */
[----:B------:R-:W-:-:S03]  /*e0b0*/  FMUL R3, R226, UR20 ;  /* 0x00000014e2037c20 */ /* 0x000fc60008400000 */
[----:B------:R-:W4:Y:S01]  /*e0c0*/  LDL.LU R226, [R1+0x70] ;  /* 0x0000700001e27983 */ /* 0x000f220000300800 */
[----:B------:R-:W-:-:S03]  /*e0d0*/  FMUL R0, R227, UR20 ;  /* 0x00000014e3007c20 */ /* 0x000fc60008400000 */
[----:B------:R-:W4:Y:S01]  /*e0e0*/  LDL.LU R227, [R1+0x74] ;  /* 0x0000740001e37983 */ /* 0x000f220000300800 */
[C---:B------:R-:W-:Y:S02]  /*e0f0*/  ISETP.LT.OR P5, PT, R41.reuse, 0x59, !P0 ;  /* 0x000000592900780c */ /* 0x040fe400047a1670 */
[C---:B------:R-:W-:Y:S02]  /*e100*/  ISETP.LT.OR P2, PT, R41.reuse, 0x62, !P1 ;  /* 0x000000622900780c */ /* 0x040fe40004f41670 */
[C---:B------:R-:W-:Y:S02]  /*e110*/  ISETP.LT.OR P3, PT, R41.reuse, 0x61, !P1 ;  /* 0x000000612900780c */ /* 0x040fe40004f61670 */
[----:B------:R-:W-:-:S07]  /*e120*/  ISETP.LT.OR P6, PT, R41, 0x62, !P0 ;  /* 0x000000622900780c */ /* 0x000fce00047c1670 */
[----:B------:R-:W-:Y:S01]  /*e130*/  @!P5 STG.E.U8 desc[UR16][R30.64+0x58], R11 ;  /* 0x0000580b1e00d986 */ /* 0x000fe2000c101110 */
[----:B------:R-:W-:-:S03]  /*e140*/  ISETP.LT.OR P5, PT, R41, 0x61, !P0 ;  /* 0x000000612900780c */ /* 0x000fc600047a1670 */
[----:B------:R0:W-:Y:S01]  /*e150*/  @!P2 STG.E.U8 desc[UR16][R28.64+0x61], R9 ;  /* 0x000061091c00a986 */ /* 0x0001e2000c101110 */
[----:B------:R-:W-:-:S03]  /*e160*/  ISETP.LT.OR P2, PT, R41, 0x6a, !P1 ;  /* 0x0000006a2900780c */ /* 0x000fc60004f41670 */
[----:B------:R1:W-:Y:S01]  /*e170*/  @!P3 STG.E.U8 desc[UR16][R28.64+0x60], R7 ;  /* 0x000060071c00b986 */ /* 0x0003e2000c101110 */
[----:B------:R-:W-:Y:S02]  /*e180*/  ISETP.LT.OR P3, PT, R41, 0x69, !P1 ;  /* 0x000000692900780c */ /* 0x000fe40004f61670 */
[----:B------:R-:W-:Y:S01]  /*e190*/  F2FP.SATFINITE.E4M3.F32.PACK_AB_MERGE_C R13, RZ, R4, RZ ;  /* 0x00000004ff0d723e */ /* 0x000fe200048070ff */
[----:B------:R1:W-:Y:S01]  /*e1a0*/  @!P6 STG.E.U8 desc[UR16][R30.64+0x61], R5 ;  /* 0x000061051e00e986 */ /* 0x0003e2000c101110 */
[----:B0-----:R-:W-:-:S03]  /*e1b0*/  F2FP.SATFINITE.E4M3.F32.PACK_AB_MERGE_C R9, RZ, R3, RZ ;  /* 0x00000003ff09723e */ /* 0x001fc600048070ff */
[----:B------:R-:W-:Y:S01]  /*e1c0*/  @!P5 STG.E.U8 desc[UR16][R30.64+0x60], R13 ;  /* 0x0000600d1e00d986 */ /* 0x000fe2000c101110 */
[----:B-1----:R-:W-:-:S03]  /*e1d0*/  F2FP.SATFINITE.E4M3.F32.PACK_AB_MERGE_C R7, RZ, R2, RZ ;  /* 0x00000002ff07723e */ /* 0x002fc600048070ff */
[----:B------:R-:W-:Y:S01]  /*e1e0*/  @!P2 STG.E.U8 desc[UR16][R28.64+0x69], R9 ;  /* 0x000069091c00a986 */ /* 0x000fe2000c101110 */
[C---:B------:R-:W-:Y:S02]  /*e1f0*/  ISETP.LT.OR P5, PT, R41.reuse, 0x69, !P0 ;  /* 0x000000692900780c */ /* 0x040fe400047a1670 */
[C---:B------:R-:W-:Y:S01]  /*e200*/  ISETP.LT.OR P6, PT, R41.reuse, 0x6a, !P0 ;  /* 0x0000006a2900780c */ /* 0x040fe200047c1670 */
[----:B------:R0:W-:Y:S01]  /*e210*/  @!P3 STG.E.U8 desc[UR16][R28.64+0x68], R7 ;  /* 0x000068071c00b986 */ /* 0x0001e2000c101110 */
[----:B------:R-:W-:Y:S01]  /*e220*/  ISETP.LT.OR P2, PT, R41, 0x72, !P1 ;  /* 0x000000722900780c */ /* 0x000fe20004f41670 */
[----:B------:R-:W-:Y:S01]  /*e230*/  FMUL R2, R219, UR20 ;  /* 0x00000014db027c20 */ /* 0x000fe20008400000 */
[----:B------:R-:W-:Y:S02]  /*e240*/  ISETP.LT.OR P3, PT, R41, 0x71, !P1 ;  /* 0x000000712900780c */ /* 0x000fe40004f61670 */
[----:B------:R-:W-:Y:S02]  /*e250*/  F2FP.SATFINITE.E4M3.F32.PACK_AB_MERGE_C R11, RZ, R0, RZ ;  /* 0x00000000ff0b723e */ /* 0x000fe400048070ff */
[----:B------:R-:W-:-:S03]  /*e260*/  F2FP.SATFINITE.E4M3.F32.PACK_AB_MERGE_C R5, RZ, R2, RZ ;  /* 0x00000002ff05723e */ /* 0x000fc600048070ff */
[----:B------:R-:W-:Y:S01]  /*e270*/  @!P5 STG.E.U8 desc[UR16][R30.64+0x68], R11 ;  /* 0x0000680b1e00d986 */ /* 0x000fe2000c101110 */
[----:B------:R-:W-:-:S03]  /*e280*/  ISETP.LT.OR P5, PT, R41, 0x71, !P0 ;  /* 0x000000712900780c */ /* 0x000fc600047a1670 */
[----:B------:R-:W-:Y:S01]  /*e290*/  @!P6 STG.E.U8 desc[UR16][R30.64+0x69], R5 ;  /* 0x000069051e00e986 */ /* 0x000fe2000c101110 */
[----:B------:R-:W-:Y:S01]  /*e2a0*/  ISETP.LT.OR P6, PT, R41, 0x72, !P0 ;  /* 0x000000722900780c */ /* 0x000fe200047c1670 */
[----:B------:R-:W-:-:S05]  /*e2b0*/  FMUL R0, R221, UR20 ;  /* 0x00000014dd007c20 */ /* 0x000fca0008400000 */
[----:B0-----:R-:W-:-:S05]  /*e2c0*/  F2FP.SATFINITE.E4M3.F32.PACK_AB_MERGE_C R7, RZ, R0, RZ ;  /* 0x00000000ff07723e */ /* 0x001fca00048070ff */
[----:B------:R0:W-:Y:S01]  /*e2d0*/  @!P3 STG.E.U8 desc[UR16][R28.64+0x70], R7 ;  /* 0x000070071c00b986 */ /* 0x0001e2000c101110 */
[C---:B------:R-:W-:Y:S02]  /*e2e0*/  ISETP.LT.OR P3, PT, R41.reuse, 0x79, !P0 ;  /* 0x000000792900780c */ /* 0x040fe40004761670 */
[----:B------:R-:W-:Y:S01]  /*e2f0*/  ISETP.LT.OR P0, PT, R41, 0x7a, !P0 ;  /* 0x0000007a2900780c */ /* 0x000fe20004701670 */
[----:B--2---:R-:W-:-:S05]  /*e300*/  FMUL R3, R220, UR20 ;  /* 0x00000014dc037c20 */ /* 0x004fca0008400000 */
[----:B------:R-:W-:-:S05]  /*e310*/  F2FP.SATFINITE.E4M3.F32.PACK_AB_MERGE_C R9, RZ, R3, RZ ;  /* 0x00000003ff09723e */ /* 0x000fca00048070ff */
[----:B------:R1:W-:Y:S01]  /*e320*/  @!P2 STG.E.U8 desc[UR16][R28.64+0x71], R9 ;  /* 0x000071091c00a986 */ /* 0x0003e2000c101110 */
[C---:B------:R-:W-:Y:S02]  /*e330*/  ISETP.LT.OR P2, PT, R41.reuse, 0x79, !P1 ;  /* 0x000000792900780c */ /* 0x040fe40004f41670 */
[----:B------:R-:W-:Y:S01]  /*e340*/  ISETP.LT.OR P1, PT, R41, 0x7a, !P1 ;  /* 0x0000007a2900780c */ /* 0x000fe20004f21670 */
[----:B------:R-:W-:-:S05]  /*e350*/  FMUL R0, R222, UR20 ;  /* 0x00000014de007c20 */ /* 0x000fca0008400000 */
[----:B------:R-:W-:-:S05]  /*e360*/  F2FP.SATFINITE.E4M3.F32.PACK_AB_MERGE_C R13, RZ, R0, RZ ;  /* 0x00000000ff0d723e */ /* 0x000fca00048070ff */
[----:B------:R2:W-:Y:S01]  /*e370*/  @!P5 STG.E.U8 desc[UR16][R30.64+0x70], R13 ;  /* 0x0000700d1e00d986 */ /* 0x0005e2000c101110 */
[----:B------:R-:W-:Y:S01]  /*e380*/  FMUL R0, R223, UR20 ;  /* 0x00000014df007c20 */ /* 0x000fe20008400000 */
[----:B---3--:R-:W-:Y:S01]  /*e390*/  FMUL R2, R225, UR20 ;  /* 0x00000014e1027c20 */ /* 0x008fe20008400000 */
[----:B----4-:R-:W-:-:S03]  /*e3a0*/  FMUL R3, R224, UR20 ;  /* 0x00000014e0037c20 */ /* 0x010fc60008400000 */
[----:B0-----:R-:W-:Y:S01]  /*e3b0*/  F2FP.SATFINITE.E4M3.F32.PACK_AB_MERGE_C R7, RZ, R0, RZ ;  /* 0x00000000ff07723e */ /* 0x001fe200048070ff */
[----:B------:R-:W-:Y:S01]  /*e3c0*/  FMUL R4, R226, UR20 ;  /* 0x00000014e2047c20 */ /* 0x000fe20008400000 */
[----:B------:R-:W-:Y:S01]  /*e3d0*/  FMUL R5, R227, UR20 ;  /* 0x00000014e3057c20 */ /* 0x000fe20008400000 */
[----:B-1----:R-:W-:Y:S02]  /*e3e0*/  F2FP.SATFINITE.E4M3.F32.PACK_AB_MERGE_C R9, RZ, R2, RZ ;  /* 0x00000002ff09723e */ /* 0x002fe400048070ff */
[----:B------:R-:W-:Y:S02]  /*e3f0*/  F2FP.SATFINITE.E4M3.F32.PACK_AB_MERGE_C R3, RZ, R3, RZ ;  /* 0x00000003ff03723e */ /* 0x000fe400048070ff */
[----:B------:R-:W-:Y:S02]  /*e400*/  F2FP.SATFINITE.E4M3.F32.PACK_AB_MERGE_C R11, RZ, R4, RZ ;  /* 0x00000004ff0b723e */ /* 0x000fe400048070ff */
[----:B------:R-:W-:Y:S01]  /*e410*/  F2FP.SATFINITE.E4M3.F32.PACK_AB_MERGE_C R5, RZ, R5, RZ ;  /* 0x00000005ff05723e */ /* 0x000fe200048070ff */
[----:B------:R2:W-:Y:S04]  /*e420*/  @!P6 STG.E.U8 desc[UR16][R30.64+0x71], R7 ;  /* 0x000071071e00e986 */ /* 0x0005e8000c101110 */
[----:B------:R2:W-:Y:S04]  /*e430*/  @!P2 STG.E.U8 desc[UR16][R28.64+0x78], R9 ;  /* 0x000078091c00a986 */ /* 0x0005e8000c101110 */
[----:B------:R2:W-:Y:S04]  /*e440*/  @!P1 STG.E.U8 desc[UR16][R28.64+0x79], R3 ;  /* 0x000079031c009986 */ /* 0x0005e8000c101110 */
[----:B------:R2:W-:Y:S04]  /*e450*/  @!P3 STG.E.U8 desc[UR16][R30.64+0x78], R11 ;  /* 0x0000780b1e00b986 */ /* 0x0005e8000c101110 */
[----:B------:R2:W-:Y:S02]  /*e460*/  @!P0 STG.E.U8 desc[UR16][R30.64+0x79], R5 ;  /* 0x000079051e008986 */ /* 0x0005e4000c101110 */
.L_x_290:
[----:B------:R-:W-:Y:S05]  /*e470*/  BSYNC B0 ;  /* 0x0000000000007941 */ /* 0x000fea0003800000 */
.L_x_32:
[----:B0-2---:R-:W2:Y:S04]  /*e480*/  LDL.LU R3, [R1+0x78] ;  /* 0x0000780001037983 */ /* 0x005ea80000300800 */
[----:B-----5:R-:W2:Y:S01]  /*e490*/  LDL.LU R2, [R1+0x7c] ;  /* 0x00007c0001027983 */ /* 0x020ea20000300800 */
[----:B------:R-:W-:Y:S01]  /*e4a0*/  ULDC UR6, c[0x0][0xc] ;  /* 0x0000030000067ab9 */ /* 0x000fe20000000800 */
[----:B------:R-:W-:Y:S01]  /*e4b0*/  ULDC UR7, c[0x0][0x10] ;  /* 0x0000040000077ab9 */ /* 0x000fe20000000800 */
[----:B------:R-:W2:Y:S01]  /*e4c0*/  LDC R5, c[0x0][0x14] ;  /* 0x00000500ff057b82 */ /* 0x000ea20000000800 */
[----:B------:R-:W-:Y:S01]  /*e4d0*/  UIMAD.WIDE.U32 UR6, UR6, UR7, URZ ;  /* 0x00000007060672a5 */ /* 0x000fe2000f8e003f */
[----:B------:R-:W-:Y:S01]  /*e4e0*/  PRMT R0, RZ, 0x7610, R0 ;  /* 0x00007610ff007816 */ /* 0x000fe20000000000 */
[----:B------:R-:W-:-:S04]  /*e4f0*/  UMOV UR22, 0xffffffff ;  /* 0xffffffff00167882 */ /* 0x000fc80000000000 */
[----:B--2---:R-:W-:-:S04]  /*e500*/  IMAD.WIDE.U32 R2, R5, UR6, R2 ;  /* 0x0000000605027c25 */ /* 0x004fc8000f8e0002 */
[----:B------:R-:W-:Y:S01]  /*e510*/  IMAD R5, R5, UR7, RZ ;  /* 0x0000000705057c24 */ /* 0x000fe2000f8e02ff */
[----:B------:R-:W-:Y:S01]  /*e520*/  ULDC.64 UR6, c[0x0][0x650] ;  /* 0x0001940000067ab9 */ /* 0x000fe20000000a00 */
[----:B------:R-:W-:Y:S01]  /*e530*/  IMAD.MOV.U32 R19, RZ, RZ, R2 ;  /* 0x000000ffff137224 */ /* 0x000fe200078e0002 */
[----:B------:R-:W-:Y:S01]  /*e540*/  ISETP.GE.U32.AND P0, PT, R2, UR6, PT ;  /* 0x0000000602007c0c */ /* 0x000fe2000bf06070 */
[----:B------:R-:W-:Y:S02]  /*e550*/  IMAD.IADD R22, R3, 0x1, R5 ;  /* 0x0000000103167824 */ /* 0x000fe400078e0205 */
[----:B------:R-:W-:-:S03]  /*e560*/  IMAD.MOV.U32 R2, RZ, RZ, -0x1 ;  /* 0xffffffffff027424 */ /* 0x000fc600078e00ff */
[----:B------:R0:W-:Y:S01]  /*e570*/  STL [R1+0x78], R22 ;  /* 0x0000781601007387 */ /* 0x0001e20000100800 */
[----:B------:R-:W-:-:S03]  /*e580*/  ISETP.GE.U32.AND.EX P0, PT, R22, UR7, PT, P0 ;  /* 0x0000000716007c0c */ /* 0x000fc6000bf06100 */
[----:B------:R0:W-:Y:S04]  /*e590*/  STL [R1+0x7c], R19 ;  /* 0x00007c1301007387 */ /* 0x0001e80000100800 */
[----:B------:R0:W-:Y:S06]  /*e5a0*/  STL [R1+0x80], R2 ;  /* 0x0000800201007387 */ /* 0x0001ec0000100800 */
[----:B------:R-:W-:Y:S05]  /*e5b0*/  @P0 BRA `(.L_x_291) ;  /* 0x00000004006c0947 */ /* 0x000fea0003800000 */
[----:B------:R-:W2:Y:S01]  /*e5c0*/  S2R R14, SR_CTAID.X ;  /* 0x00000000000e7919 */ /* 0x000ea20000002500 */
[----:B------:R-:W5:Y:S01]  /*e5d0*/  LDC.64 R8, c[0x0][0x628] ;  /* 0x00018a00ff087b82 */ /* 0x000f620000000a00 */
[----:B------:R-:W-:Y:S01]  /*e5e0*/  ULDC UR6, c[0x0][0x150] ;  /* 0x0000540000067ab9 */ /* 0x000fe20000000800 */
[----:B------:R-:W-:Y:S01]  /*e5f0*/  IMAD.MOV.U32 R6, RZ, RZ, R19 ;  /* 0x000000ffff067224 */ /* 0x000fe200078e0013 */
[----:B------:R-:W0:Y:S01]  /*e600*/  S2R R16, SR_CTAID.Y ;  /* 0x0000000000107919 */ /* 0x000e220000002600 */
[----:B------:R-:W-:-:S04]  /*e610*/  IMAD.MOV.U32 R7, RZ, RZ, R22 ;  /* 0x000000ffff077224 */ /* 0x000fc800078e0016 */
[----:B------:R-:W0:Y:S08]  /*e620*/  LDC R17, c[0x0][0x144] ;  /* 0x00005100ff117b82 */ /* 0x000e300000000800 */
[----:B------:R-:W0:Y:S08]  /*e630*/  LDC R10, c[0x0][0x630] ;  /* 0x00018c00ff0a7b82 */ /* 0x000e300000000800 */
[----:B------:R-:W0:Y:S01]  /*e640*/  LDC.64 R12, c[0x0][0x620] ;  /* 0x00018800ff0c7b82 */ /* 0x000e220000000a00 */
[----:B-----5:R-:W-:-:S04]  /*e650*/  ISETP.NE.U32.AND P0, PT, R8, RZ, PT ;  /* 0x000000ff0800720c */ /* 0x020fc80003f05070 */
[----:B------:R-:W-:Y:S02]  /*e660*/  ISETP.NE.AND.EX P0, PT, R9, RZ, PT, P0 ;  /* 0x000000ff0900720c */ /* 0x000fe40003f05300 */
[----:B--2---:R-:W-:-:S05]  /*e670*/  I2FP.F32.U32 R0, R14 ;  /* 0x0000000e00007245 */ /* 0x004fca0000201000 */
[----:B------:R-:W-:-:S04]  /*e680*/  FMUL R0, R0, UR6 ;  /* 0x0000000600007c20 */ /* 0x000fc80008400000 */
[----:B------:R2:W0:Y:S02]  /*e690*/  F2I.U32.TRUNC.NTZ R15, R0 ;  /* 0x00000000000f7305 */ /* 0x000424000020f000 */
[----:B------:R-:W-:Y:S05]  /*e6a0*/  @!P0 BRA `(.L_x_292) ;  /* 0x0000000000288947 */ /* 0x000fea0003800000 */
[----:B--2---:R-:W2:Y:S02]  /*e6b0*/  LDC R0, c[0x0][0x634] ;  /* 0x00018d00ff007b82 */ /* 0x004ea40000000800 */
[----:B--2---:R-:W-:-:S05]  /*e6c0*/  IADD3 R7, P0, R19, R0, RZ ;  /* 0x0000000013077210 */ /* 0x004fca0007f1e0ff */
[----:B------:R-:W-:-:S04]  /*e6d0*/  IMAD.X R11, RZ, RZ, R22, P0 ;  /* 0x000000ffff0b7224 */ /* 0x000fc800000e0616 */
[----:B0-----:R-:W-:-:S04]  /*e6e0*/  IMAD.WIDE.U32 R2, R11, R8, RZ ;  /* 0x000000080b027225 */ /* 0x001fc800078e00ff */
[----:B------:R-:W-:-:S04]  /*e6f0*/  IMAD.WIDE.U32 R4, P0, R7, R9, R2 ;  /* 0x0000000907047225 */ /* 0x000fc80007800002 */
[----:B------:R-:W-:-:S04]  /*e700*/  IMAD.WIDE.U32 R2, R7, R8, RZ ;  /* 0x0000000807027225 */ /* 0x000fc800078e00ff */
[----:B------:R-:W-:Y:S01]  /*e710*/  IMAD.X R7, RZ, RZ, RZ, P0 ;  /* 0x000000ffff077224 */ /* 0x000fe200000e06ff */
[----:B------:R-:W-:Y:S01]  /*e720*/  IADD3 RZ, P0, R3, R4, RZ ;  /* 0x0000000403ff7210 */ /* 0x000fe20007f1e0ff */
[----:B------:R-:W-:-:S04]  /*e730*/  IMAD.MOV.U32 R6, RZ, RZ, R5 ;  /* 0x000000ffff067224 */ /* 0x000fc800078e0005 */
[----:B------:R-:W-:-:S08]  /*e740*/  IMAD.WIDE.U32.X R6, R11, R9, R6, P0 ;  /* 0x000000090b067225 */ /* 0x000fd000000e0406 */
.L_x_292:
[-CC-:B01----:R-:W-:Y:S01]  /*e750*/  SHF.R.U64 R24, R6, R10.reuse, R7.reuse ;  /* 0x0000000a06187219 */ /* 0x183fe20000001207 */
[----:B------:R-:W0:Y:S01]  /*e760*/  LDC.64 R20, c[0x0][0x640] ;  /* 0x00019000ff147b82 */ /* 0x000e220000000a00 */
[----:B--2---:R-:W-:Y:S01]  /*e770*/  SHF.R.U32.HI R0, RZ, R10, R7 ;  /* 0x0000000aff007219 */ /* 0x004fe20000011607 */
[----:B------:R-:W-:Y:S01]  /*e780*/  IMAD.MOV.U32 R2, RZ, RZ, R19 ;  /* 0x000000ffff027224 */ /* 0x000fe200078e0013 */
[----:B------:R-:W-:Y:S01]  /*e790*/  IADD3 R5, P0, RZ, -R24, RZ ;  /* 0x80000018ff057210 */ /* 0x000fe20007f1e0ff */
[----:B------:R-:W-:Y:S01]  /*e7a0*/  IMAD.MOV R15, RZ, RZ, -R15 ;  /* 0x000000ffff0f7224 */ /* 0x000fe200078e0a0f */
[----:B------:R-:W-:Y:S01]  /*e7b0*/  ULDC UR6, c[0x0][0x154] ;  /* 0x0000550000067ab9 */ /* 0x000fe20000000800 */
[----:B------:R-:W-:Y:S02]  /*e7c0*/  IMAD.MOV.U32 R7, RZ, RZ, 0x1 ;  /* 0x00000001ff077424 */ /* 0x000fe400078e00ff */
[----:B------:R-:W1:Y:S01]  /*e7d0*/  LDC R4, c[0x0][0x618] ;  /* 0x00018600ff047b82 */ /* 0x000e620000000800 */
[----:B------:R-:W-:-:S02]  /*e7e0*/  IMAD.X R3, RZ, RZ, ~R0, P0 ;  /* 0x000000ffff037224 */ /* 0x000fc400000e0e00 */
[----:B------:R-:W-:Y:S02]  /*e7f0*/  IMAD R15, R17, R15, R14 ;  /* 0x0000000f110f7224 */ /* 0x000fe400078e020e */
[-C--:B------:R-:W-:Y:S02]  /*e800*/  IMAD R0, R3, R12.reuse, RZ ;  /* 0x0000000c03007224 */ /* 0x080fe400078e02ff */
[----:B------:R-:W-:Y:S01]  /*e810*/  IMAD.MOV.U32 R3, RZ, RZ, R22 ;  /* 0x000000ffff037224 */ /* 0x000fe200078e0016 */
[----:B------:R-:W2:Y:S01]  /*e820*/  LDC R6, c[0x0][0x608] ;  /* 0x00018200ff067b82 */ /* 0x000ea20000000800 */
[----:B------:R-:W-:-:S04]  /*e830*/  IMAD.WIDE.U32 R2, R5, R12, R2 ;  /* 0x0000000c05027225 */ /* 0x000fc800078e0002 */
[----:B------:R-:W-:-:S03]  /*e840*/  IMAD R5, R5, R13, R0 ;  /* 0x0000000d05057224 */ /* 0x000fc600078e0200 */
[----:B------:R-:W5:Y:S01]  /*e850*/  LDC R18, c[0x0][0x658] ;  /* 0x00019600ff127b82 */ /* 0x000f620000000800 */
[----:B------:R-:W-:Y:S01]  /*e860*/  I2FP.F32.U32 R0, R16 ;  /* 0x0000001000007245 */ /* 0x000fe20000201000 */
[----:B------:R-:W-:Y:S01]  /*e870*/  IMAD.IADD R3, R3, 0x1, R5 ;  /* 0x0000000103037824 */ /* 0x000fe200078e0205 */
[----:B0-----:R-:W-:Y:S01]  /*e880*/  ISETP.NE.U32.AND P0, PT, R20, RZ, PT ;  /* 0x000000ff1400720c */ /* 0x001fe20003f05070 */
[----:B------:R-:W-:Y:S02]  /*e890*/  IMAD.MOV.U32 R5, RZ, RZ, -0x1 ;  /* 0xffffffffff057424 */ /* 0x000fe400078e00ff */
[----:B------:R-:W-:Y:S02]  /*e8a0*/  FMUL R0, R0, UR6 ;  /* 0x0000000600007c20 */ /* 0x000fe40008400000 */
[----:B------:R-:W0:Y:S01]  /*e8b0*/  LDC R13, c[0x0][0x148] ;  /* 0x00005200ff0d7b82 */ /* 0x000e220000000800 */
[----:B-1----:R-:W-:Y:S01]  /*e8c0*/  SHF.R.U64 R10, R2, R4, R3 ;  /* 0x00000004020a7219 */ /* 0x002fe20000001203 */
[----:B------:R1:W0:Y:S01]  /*e8d0*/  F2I.U32.TRUNC.NTZ R12, R0 ;  /* 0x00000000000c7305 */ /* 0x000222000020f000 */
[----:B------:R-:W-:-:S02]  /*e8e0*/  ISETP.NE.AND.EX P0, PT, R21, RZ, PT, P0 ;  /* 0x000000ff1500720c */ /* 0x000fc40003f05300 */
[----:B------:R-:W-:-:S03]  /*e8f0*/  SHF.R.U32.HI R3, RZ, R4, R3 ;  /* 0x00000004ff037219 */ /* 0x000fc60000011603 */
[----:B------:R-:W0:Y:S01]  /*e900*/  LDC R14, c[0x0][0x600] ;  /* 0x00018000ff0e7b82 */ /* 0x000e220000000800 */
[-CC-:B--2---:R-:W-:Y:S02]  /*e910*/  SHF.R.U64 R8, R10, R6.reuse, R3.reuse ;  /* 0x000000060a087219 */ /* 0x184fe40000001203 */
[----:B------:R-:W-:-:S05]  /*e920*/  SHF.R.U32.HI R3, RZ, R6, R3 ;  /* 0x00000006ff037219 */ /* 0x000fca0000011603 */
[----:B------:R-:W2:Y:S01]  /*e930*/  LDC R19, c[0x0][0x648] ;  /* 0x00019200ff137b82 */ /* 0x000ea20000000800 */
[-CC-:B-----5:R-:W-:Y:S02]  /*e940*/  SHF.R.U64 R11, R8, R18.reuse, R3.reuse ;  /* 0x00000012080b7219 */ /* 0x1a0fe40000001203 */
[-C--:B------:R-:W-:Y:S02]  /*e950*/  SHF.L.U32 R5, R5, R18.reuse, RZ ;  /* 0x0000001205057219 */ /* 0x080fe400000006ff */
[-C--:B------:R-:W-:Y:S01]  /*e960*/  SHF.R.U32.HI R3, RZ, R18.reuse, R3 ;  /* 0x00000012ff037219 */ /* 0x080fe20000011603 */
[----:B------:R-:W-:Y:S01]  /*e970*/  IMAD.MOV.U32 R2, RZ, RZ, R11 ;  /* 0x000000ffff027224 */ /* 0x000fe200078e000b */
[----:B------:R-:W-:Y:S01]  /*e980*/  SHF.L.U32 R40, R7, R18, RZ ;  /* 0x0000001207287219 */ /* 0x000fe200000006ff */
[----:B------:R-:W0:Y:S01]  /*e990*/  LDC R22, c[0x0][0x638] ;  /* 0x00018e00ff167b82 */ /* 0x000e220000000800 */
[----:B------:R-:W-:-:S07]  /*e9a0*/  LOP3.LUT R17, RZ, R5, RZ, 0x33, !PT ;  /* 0x00000005ff117212 */ /* 0x000fce00078e33ff */
[----:B------:R-:W0:Y:S01]  /*e9b0*/  LDC R23, c[0x0][0x610] ;  /* 0x00018400ff177b82 */ /* 0x000e220000000800 */
[----:B-1----:R-:W-:Y:S05]  /*e9c0*/  @!P0 BRA `(.L_x_293) ;  /* 0x0000000000288947 */ /* 0x002fea0003800000 */
        /* <DEDUP_REMOVED lines=10> */
.L_x_293:
[----:B--2---:R-:W-:Y:S01]  /*ea70*/  SHF.R.U64 R0, R2, R19, R3 ;  /* 0x0000001302007219 */ /* 0x004fe20000001203 */
[----:B0-----:R-:W-:Y:S01]  /*ea80*/  VIADD R3, R14, 0xffffffff ;  /* 0xffffffff0e037836 */ /* 0x001fe20000000000 */
[----:B------:R-:W-:Y:S01]  /*ea90*/  LOP3.LUT R5, R8, R17, RZ, 0xc0, !PT ;  /* 0x0000001108057212 */ /* 0x000fe200078ec0ff */
[----:B------:R-:W-:Y:S01]  /*eaa0*/  IMAD.MOV R12, RZ, RZ, -R12 ;  /* 0x000000ffff0c7224 */ /* 0x000fe200078e0a0c */
[----:B------:R-:W-:Y:S01]  /*eab0*/  R2UR UR22, R24 ;  /* 0x00000000181672ca */ /* 0x000fe200000e0000 */
[----:B------:R-:W-:Y:S01]  /*eac0*/  IMAD.MOV R2, RZ, RZ, -R0 ;  /* 0x000000ffff027224 */ /* 0x000fe200078e0a00 */
[----:B------:R-:W-:Y:S01]  /*ead0*/  LOP3.LUT R3, R10, R3, RZ, 0xc0, !PT ;  /* 0x000000030a037212 */ /* 0x000fe200078ec0ff */
[----:B------:R-:W-:Y:S02]  /*eae0*/  IMAD R40, R40, R0, R5 ;  /* 0x0000000028287224 */ /* 0x000fe400078e0205 */
[----:B------:R-:W-:Y:S02]  /*eaf0*/  @P4 IMAD R15, R13, R12, R16 ;  /* 0x0000000c0d0f4224 */ /* 0x000fe400078e0210 */
[----:B------:R-:W-:-:S02]  /*eb00*/  IMAD R0, R2, R22, R11 ;  /* 0x0000001602007224 */ /* 0x000fc400078e020b */
[----:B------:R-:W-:Y:S02]  /*eb10*/  IMAD R40, R40, R23, R15 ;  /* 0x0000001728287224 */ /* 0x000fe400078e020f */
[----:B------:R-:W-:Y:S02]  /*eb20*/  IMAD R3, R0, R14, R3 ;  /* 0x0000000e00037224 */ /* 0x000fe400078e0203 */
[----:B------:R-:W-:-:S03]  /*eb30*/  IMAD.MOV.U32 R0, RZ, RZ, 0x1 ;  /* 0x00000001ff007424 */ /* 0x000fc600078e00ff */
[----:B------:R-:W-:Y:S02]  /*eb40*/  SEL R2, R3, R40, !P4 ;  /* 0x0000002803027207 */ /* 0x000fe40006000000 */
[----:B------:R-:W-:-:S03]  /*eb50*/  SEL R40, R40, R3, !P4 ;  /* 0x0000000328287207 */ /* 0x000fc60006000000 */
[----:B------:R2:W-:Y:S04]  /*eb60*/  STL [R1+0x80], R2 ;  /* 0x0000800201007387 */ /* 0x0005e80000100800 */
.L_x_291:
[----:B------:R0:W-:Y:S01]  /*eb70*/  STL [R1+0x84], R40 ;  /* 0x0000842801007387 */ /* 0x0001e20000100800 */
[----:B------:R-:W-:-:S13]  /*eb80*/  LOP3.LUT P0, RZ, R0, 0xff, RZ, 0xc0, !PT ;  /* 0x000000ff00ff7812 */ /* 0x000fda000780c0ff */
[----:B0-----:R-:W-:Y:S05]  /*eb90*/  @P0 BRA `(.L_x_294) ;  /* 0xffffff24009c0947 */ /* 0x001fea000383ffff */
[----:B------:R-:W-:Y:S05]  /*eba0*/  EXIT ;  /* 0x000000000000794d */ /* 0x000fea0003800000 */
.L_x_4:
[----:B------:R-:W2:Y:S01]  /*ebb0*/  LDL R16, [R1+0x7c] ;  /* 0x00007c0001107983 */ /* 0x000ea20000100800 */
[----:B------:R-:W-:-:S03]  /*ebc0*/  ULDC.64 UR4, c[0x0][0x650] ;  /* 0x0001940000047ab9 */ /* 0x000fc60000000a00 */
[----:B------:R-:W3:Y:S01]  /*ebd0*/  LDL R17, [R1+0x78] ;  /* 0x0000780001117983 */ /* 0x000ee20000100800 */
[----:B------:R-:W-:Y:S01]  /*ebe0*/  PRMT R4, RZ, 0x7610, R4 ;  /* 0x00007610ff047816 */ /* 0x000fe20000000004 */
[----:B------:R-:W-:Y:S02]  /*ebf0*/  IMAD.MOV.U32 R5, RZ, RZ, -0x1 ;  /* 0xffffffffff057424 */ /* 0x000fe400078e00ff */
[----:B------:R-:W-:Y:S02]  /*ec00*/  IMAD.MOV.U32 R6, RZ, RZ, -0x1 ;  /* 0xffffffffff067424 */ /* 0x000fe400078e00ff */
[----:B------:R-:W-:Y:S01]  /*ec10*/  IMAD.MOV.U32 R11, RZ, RZ, -0x1 ;  /* 0xffffffffff0b7424 */ /* 0x000fe200078e00ff */
[----:B--2---:R-:W-:-:S04]  /*ec20*/  ISETP.GE.U32.AND P0, PT, R16, UR4, PT ;  /* 0x0000000410007c0c */ /* 0x004fc8000bf06070 */
[----:B---3--:R-:W-:-:S13]  /*ec30*/  ISETP.GE.U32.AND.EX P0, PT, R17, UR5, PT, P0 ;  /* 0x0000000511007c0c */ /* 0x008fda000bf06100 */
[----:B------:R-:W-:Y:S05]  /*ec40*/  @P0 BRA `(.L_x_295) ;  /* 0x00000004005c0947 */ /* 0x000fea0003800000 */
        /* <DEDUP_REMOVED lines=18> */
.L_x_296:
[-CC-:B------:R-:W-:Y:S01]  /*ed70*/  SHF.R.U64 R11, R8, R12.reuse, R9.reuse ;  /* 0x0000000c080b7219 */ /* 0x180fe20000001209 */
[----:B------:R-:W0:Y:S01]  /*ed80*/  LDC.64 R20, c[0x0][0x640] ;  /* 0x00019000ff147b82 */ /* 0x000e220000000a00 */
[----:B------:R-:W-:Y:S01]  /*ed90*/  SHF.R.U32.HI R3, RZ, R12, R9 ;  /* 0x0000000cff037219 */ /* 0x000fe20000011609 */
[----:B------:R-:W-:Y:S01]  /*eda0*/  ULDC UR4, c[0x0][0x150] ;  /* 0x0000540000047ab9 */ /* 0x000fe20000000800 */
[----:B------:R-:W-:Y:S01]  /*edb0*/  IADD3 R7, P0, RZ, -R11, RZ ;  /* 0x8000000bff077210 */ /* 0x000fe20007f1e0ff */
[----:B------:R-:W-:Y:S01]  /*edc0*/  IMAD.MOV.U32 R4, RZ, RZ, R16 ;  /* 0x000000ffff047224 */ /* 0x000fe200078e0010 */
[----:B------:R-:W-:Y:S01]  /*edd0*/  I2FP.F32.U32 R6, R2 ;  /* 0x0000000200067245 */ /* 0x000fe20000201000 */
[----:B------:R-:W-:Y:S02]  /*ede0*/  IMAD.MOV.U32 R5, RZ, RZ, R17 ;  /* 0x000000ffff057224 */ /* 0x000fe400078e0011 */
[----:B------:R-:W1:Y:S01]  /*edf0*/  LDC R10, c[0x0][0x618] ;  /* 0x00018600ff0a7b82 */ /* 0x000e620000000800 */
[----:B------:R-:W-:-:S02]  /*ee00*/  IMAD.X R3, RZ, RZ, ~R3, P0 ;  /* 0x000000ffff037224 */ /* 0x000fc400000e0e03 */
[----:B------:R-:W-:Y:S01]  /*ee10*/  FMUL R9, R6, UR4 ;  /* 0x0000000406097c20 */ /* 0x000fe20008400000 */
[----:B------:R-:W-:Y:S01]  /*ee20*/  IMAD.WIDE.U32 R4, R7, R14, R4 ;  /* 0x0000000e07047225 */ /* 0x000fe200078e0004 */
[----:B------:R-:W-:-:S03]  /*ee30*/  ULDC UR4, c[0x0][0x154] ;  /* 0x0000550000047ab9 */ /* 0x000fc60000000800 */
[----:B------:R-:W-:Y:S01]  /*ee40*/  IMAD R6, R3, R14, RZ ;  /* 0x0000000e03067224 */ /* 0x000fe200078e02ff */
[----:B------:R-:W2:Y:S01]  /*ee50*/  LDC R13, c[0x0][0x144] ;  /* 0x00005100ff0d7b82 */ /* 0x000ea20000000800 */
[----:B------:R-:W3:Y:S02]  /*ee60*/  F2I.U32.TRUNC.NTZ R9, R9 ;  /* 0x0000000900097305 */ /* 0x000ee4000020f000 */
[----:B------:R-:W-:Y:S02]  /*ee70*/  IMAD R3, R7, R15, R6 ;  /* 0x0000000f07037224 */ /* 0x000fe400078e0206 */
[----:B------:R-:W-:Y:S02]  /*ee80*/  IMAD.MOV.U32 R6, RZ, RZ, -0x1 ;  /* 0xffffffffff067424 */ /* 0x000fe400078e00ff */
[----:B------:R-:W-:Y:S01]  /*ee90*/  IMAD.IADD R3, R5, 0x1, R3 ;  /* 0x0000000105037824 */ /* 0x000fe200078e0203 */
[----:B------:R-:W4:Y:S01]  /*eea0*/  LDC R12, c[0x0][0x608] ;  /* 0x00018200ff0c7b82 */ /* 0x000f220000000800 */
[----:B------:R-:W-:-:S02]  /*eeb0*/  I2FP.F32.U32 R5, R0 ;  /* 0x0000000000057245 */ /* 0x000fc40000201000 */
[----:B0-----:R-:W-:-:S03]  /*eec0*/  ISETP.NE.U32.AND P0, PT, R20, RZ, PT ;  /* 0x000000ff1400720c */ /* 0x001fc60003f05070 */
[----:B------:R-:W-:Y:S01]  /*eed0*/  FMUL R5, R5, UR4 ;  /* 0x0000000405057c20 */ /* 0x000fe20008400000 */
[----:B------:R-:W-:Y:S01]  /*eee0*/  ISETP.NE.AND.EX P0, PT, R21, RZ, PT, P0 ;  /* 0x000000ff1500720c */ /* 0x000fe20003f05300 */
[----:B------:R-:W0:Y:S01]  /*eef0*/  LDC R7, c[0x0][0x658] ;  /* 0x00019600ff077b82 */ /* 0x000e220000000800 */
[-C--:B-1----:R-:W-:Y:S01]  /*ef00*/  SHF.R.U64 R8, R4, R10.reuse, R3 ;  /* 0x0000000a04087219 */ /* 0x082fe20000001203 */
[----:B---3--:R-:W-:Y:S01]  /*ef10*/  IMAD.MOV R4, RZ, RZ, -R9 ;  /* 0x000000ffff047224 */ /* 0x008fe200078e0a09 */
[----:B------:R-:W-:Y:S02]  /*ef20*/  SHF.R.U32.HI R3, RZ, R10, R3 ;  /* 0x0000000aff037219 */ /* 0x000fe40000011603 */
[----:B------:R1:W3:Y:S03]  /*ef30*/  F2I.U32.TRUNC.NTZ R10, R5 ;  /* 0x00000005000a7305 */ /* 0x0002e6000020f000 */
[----:B------:R-:W1:Y:S01]  /*ef40*/  LDC R17, c[0x0][0x148] ;  /* 0x00005200ff117b82 */ /* 0x000e620000000800 */
[----:B--2---:R-:W-:-:S02]  /*ef50*/  IMAD R19, R13, R4, R2 ;  /* 0x000000040d137224 */ /* 0x004fc400078e0202 */
[----:B------:R-:W-:-:S05]  /*ef60*/  IMAD.MOV.U32 R4, RZ, RZ, 0x1 ;  /* 0x00000001ff047424 */ /* 0x000fca00078e00ff */
[----:B------:R-:W2:Y:S01]  /*ef70*/  LDC R14, c[0x0][0x600] ;  /* 0x00018000ff0e7b82 */ /* 0x000ea20000000800 */
[-CC-:B----4-:R-:W-:Y:S02]  /*ef80*/  SHF.R.U64 R13, R8, R12.reuse, R3.reuse ;  /* 0x0000000c080d7219 */ /* 0x190fe40000001203 */
[----:B------:R-:W-:-:S05]  /*ef90*/  SHF.R.U32.HI R2, RZ, R12, R3 ;  /* 0x0000000cff027219 */ /* 0x000fca0000011603 */
[----:B------:R-:W4:Y:S01]  /*efa0*/  LDC R16, c[0x0][0x648] ;  /* 0x00019200ff107b82 */ /* 0x000f220000000800 */
[-CC-:B0-----:R-:W-:Y:S02]  /*efb0*/  SHF.R.U64 R15, R13, R7.reuse, R2.reuse ;  /* 0x000000070d0f7219 */ /* 0x181fe40000001202 */
[-C--:B------:R-:W-:Y:S02]  /*efc0*/  SHF.L.U32 R6, R6, R7.reuse, RZ ;  /* 0x0000000706067219 */ /* 0x080fe400000006ff */
[-C--:B------:R-:W-:Y:S01]  /*efd0*/  SHF.R.U32.HI R3, RZ, R7.reuse, R2 ;  /* 0x00000007ff037219 */ /* 0x080fe20000011602 */
[----:B------:R-:W-:Y:S01]  /*efe0*/  IMAD.MOV.U32 R2, RZ, RZ, R15 ;  /* 0x000000ffff027224 */ /* 0x000fe200078e000f */
[----:B------:R-:W-:Y:S01]  /*eff0*/  SHF.L.U32 R12, R4, R7, RZ ;  /* 0x00000007040c7219 */ /* 0x000fe200000006ff */
[----:B------:R-:W0:Y:S01]  /*f000*/  LDC R18, c[0x0][0x638] ;  /* 0x00018e00ff127b82 */ /* 0x000e220000000800 */
[----:B------:R-:W-:-:S07]  /*f010*/  LOP3.LUT R22, RZ, R6, RZ, 0x33, !PT ;  /* 0x00000006ff167212 */ /* 0x000fce00078e33ff */
        /* <DEDUP_REMOVED lines=12> */
.L_x_297:
[----:B----4-:R-:W-:Y:S01]  /*f0e0*/  SHF.R.U64 R3, R2, R16, R3 ;  /* 0x0000001002037219 */ /* 0x010fe20000001203 */
[----:B--2---:R-:W-:Y:S01]  /*f0f0*/  VIADD R5, R14, 0xffffffff ;  /* 0xffffffff0e057836 */ /* 0x004fe20000000000 */
[----:B------:R-:W-:Y:S01]  /*f100*/  LOP3.LUT R2, R13, R22, RZ, 0xc0, !PT ;  /* 0x000000160d027212 */ /* 0x000fe200078ec0ff */
[----:B------:R-:W-:Y:S02]  /*f110*/  IMAD.MOV R10, RZ, RZ, -R10 ;  /* 0x000000ffff0a7224 */ /* 0x000fe400078e0a0a */
[----:B------:R-:W-:Y:S02]  /*f120*/  IMAD.MOV R4, RZ, RZ, -R3 ;  /* 0x000000ffff047224 */ /* 0x000fe400078e0a03 */
[----:B------:R-:W-:Y:S01]  /*f130*/  IMAD R2, R12, R3, R2 ;  /* 0x000000030c027224 */ /* 0x000fe200078e0202 */
[----:B------:R-:W-:Y:S01]  /*f140*/  LOP3.LUT R3, R8, R5, RZ, 0xc0, !PT ;  /* 0x0000000508037212 */ /* 0x000fe200078ec0ff */
[----:B------:R-:W-:Y:S02]  /*f150*/  @P4 IMAD R19, R17, R10, R0 ;  /* 0x0000000a11134224 */ /* 0x000fe400078e0200 */
[----:B0-----:R-:W-:-:S02]  /*f160*/  IMAD R0, R4, R18, R15 ;  /* 0x0000001204007224 */ /* 0x001fc400078e020f */
[----:B------:R-:W-:Y:S02]  /*f170*/  IMAD R5, R2, R23, R19 ;  /* 0x0000001702057224 */ /* 0x000fe400078e0213 */
[----:B------:R-:W-:Y:S02]  /*f180*/  IMAD R0, R0, R14, R3 ;  /* 0x0000000e00007224 */ /* 0x000fe400078e0203 */
[----:B------:R-:W-:-:S03]  /*f190*/  IMAD.MOV.U32 R4, RZ, RZ, 0x1 ;  /* 0x00000001ff047424 */ /* 0x000fc600078e00ff */
[----:B------:R-:W-:Y:S02]  /*f1a0*/  SEL R6, R0, R5, !P4 ;  /* 0x0000000500067207 */ /* 0x000fe40006000000 */
[----:B------:R-:W-:-:S07]  /*f1b0*/  SEL R5, R5, R0, !P4 ;  /* 0x0000000005057207 */ /* 0x000fce0006000000 */
.L_x_295:
[----:B------:R-:W-:-:S08]  /*f1c0*/  NOP ;  /* 0x0000000000007918 */ /* 0x000fd00000000000 */
[----:B------:R-:W0:-:S00]  /*f1d0*/  USETMAXREG.DEALLOC.CTAPOOL 0x28 ;  /* 0x00000028000079c8 */ /* 0x000e0000080e0500 */
[----:B------:R-:W-:-:S13]  /*f1e0*/  ISETP.NE.AND P0, PT, RZ, UR8, PT ;  /* 0x00000008ff007c0c */ /* 0x000fda000bf05270 */
[----:B------:R-:W-:Y:S05]  /*f1f0*/  @P0 EXIT ;  /* 0x000000000000094d */ /* 0x000fea0003800000 */
[----:B0-----:R-:W-:Y:S01]  /*f200*/  LOP3.LUT P0, RZ, R4, 0xff, RZ, 0xc0, !PT ;  /* 0x000000ff04ff7812 */ /* 0x001fe2000780c0ff */
[----:B------:R-:W-:Y:S02]  /*f210*/  IMAD.MOV.U32 R0, RZ, RZ, 0x1 ;  /* 0x00000001ff007424 */ /* 0x000fe400078e00ff */
[----:B------:R-:W-:-:S10]  /*f220*/  IMAD.MOV.U32 R8, RZ, RZ, RZ ;  /* 0x000000ffff087224 */ /* 0x000fd400078e00ff */
[----:B------:R-:W-:Y:S05]  /*f230*/  @!P0 BRA `(.L_x_298) ;  /* 0x0000000c00508947 */ /* 0x000fea0003800000 */
[----:B------:R-:W0:Y:S01]  /*f240*/  S2R R2, SR_TID.X ;  /* 0x0000000000027919 */ /* 0x000e220000002100 */
[----:B------:R-:W-:Y:S01]  /*f250*/  ULDC UR4, c[0x0][0x28c] ;  /* 0x0000a30000047ab9 */ /* 0x000fe20000000800 */
[----:B------:R-:W-:Y:S01]  /*f260*/  ULDC UR6, c[0x0][0x658] ;  /* 0x0001960000067ab9 */ /* 0x000fe20000000800 */
[----:B------:R-:W-:Y:S01]  /*f270*/  UIADD3 UR10, UR4, 0x1f, URZ ;  /* 0x0000001f040a7890 */ /* 0x000fe2000fffe03f */
[----:B------:R-:W-:Y:S01]  /*f280*/  BSSY B0, `(.L_x_298) ;  /* 0x00000cf000007945 */ /* 0x000fe20003800000 */
[----:B------:R-:W-:Y:S01]  /*f290*/  UMOV UR7, 0xffffffff ;  /* 0xffffffff00077882 */ /* 0x000fe20000000000 */
[----:B------:R-:W-:Y:S01]  /*f2a0*/  ULDC UR5, c[0x0][0x600] ;  /* 0x0001800000057ab9 */ /* 0x000fe20000000800 */
[----:B------:R-:W-:Y:S01]  /*f2b0*/  UMOV UR9, 0x1 ;  /* 0x0000000100097882 */ /* 0x000fe20000000000 */
[----:B------:R-:W-:Y:S01]  /*f2c0*/  USHF.L.U32 UR7, UR7, UR6, URZ ;  /* 0x0000000607077299 */ /* 0x000fe2000800063f */
[----:B------:R-:W-:Y:S01]  /*f2d0*/  IMAD.MOV.U32 R9, RZ, RZ, 0x1 ;  /* 0x00000001ff097424 */ /* 0x000fe200078e00ff */
[----:B------:R-:W-:Y:S01]  /*f2e0*/  UIADD3 UR4, UR5, -0x1, URZ ;  /* 0xffffffff05047890 */ /* 0x000fe2000fffe03f */
[----:B------:R-:W-:Y:S01]  /*f2f0*/  IMAD.MOV.U32 R0, RZ, RZ, 0x1 ;  /* 0x00000001ff007424 */ /* 0x000fe200078e00ff */
[----:B------:R-:W-:Y:S01]  /*f300*/  USHF.R.S32.HI UR11, URZ, 0x1f, UR10 ;  /* 0x0000001f3f0b7899 */ /* 0x000fe2000801140a */
[----:B------:R-:W-:Y:S01]  /*f310*/  IMAD.MOV.U32 R8, RZ, RZ, RZ ;  /* 0x000000ffff087224 */ /* 0x000fe200078e00ff */
[----:B------:R-:W-:Y:S01]  /*f320*/  ULDC UR8, c[0x0][0xc] ;  /* 0x0000030000087ab9 */ /* 0x000fe20000000800 */
[----:B------:R-:W-:-:S02]  /*f330*/  USHF.L.U32 UR5, UR9, UR6, URZ ;  /* 0x0000000609057299 */ /* 0x000fc4000800063f */
[----:B------:R-:W-:Y:S01]  /*f340*/  ULEA.HI UR11, UR11, UR10, URZ, 0x5 ;  /* 0x0000000a0b0b7291 */ /* 0x000fe2000f8f283f */
[----:B------:R-:W-:Y:S01]  /*f350*/  ULDC UR9, c[0x0][0x10] ;  /* 0x0000040000097ab9 */ /* 0x000fe20000000800 */
[----:B------:R-:W-:Y:S02]  /*f360*/  ULOP3.LUT UR6, URZ, UR7, URZ, 0x33, !UPT ;  /* 0x000000073f067292 */ /* 0x000fe4000f8e333f */
[----:B------:R-:W-:Y:S01]  /*f370*/  UIMAD.WIDE.U32 UR8, UR8, UR9, URZ ;  /* 0x00000009080872a5 */ /* 0x000fe2000f8e003f */
[----:B------:R-:W-:Y:S01]  /*f380*/  ULDC UR7, c[0x0][0x14] ;  /* 0x0000050000077ab9 */ /* 0x000fe20000000800 */
[----:B------:R-:W-:Y:S02]  /*f390*/  USHF.R.S32.HI UR20, URZ, 0x5, UR11 ;  /* 0x000000053f147899 */ /* 0x000fe4000801140b */
[----:B------:R-:W-:Y:S02]  /*f3a0*/  UIMAD.WIDE.U32 UR22, UR8, UR7, URZ ;  /* 0x00000007081672a5 */ /* 0x000fe4000f8e003f */
[----:B------:R-:W-:-:S02]  /*f3b0*/  UIMAD UR18, UR9, UR7, URZ ;  /* 0x00000007091272a4 */ /* 0x000fc4000f8e023f */
[----:B------:R-:W-:Y:S01]  /*f3c0*/  ULOP3.LUT UR26, UR13, 0x2, URZ, 0xfc, !UPT ;  /* 0x000000020d1a7892 */ /* 0x000fe2000f8efc3f */
[C---:B0-----:R-:W-:Y:S01]  /*f3d0*/  LOP3.LUT P2, RZ, R2.reuse, 0x7f, RZ, 0xc0, !PT ;  /* 0x0000007f02ff7812 */ /* 0x041fe2000784c0ff */
[----:B------:R-:W-:Y:S01]  /*f3e0*/  UIADD3 UR18, UR23, UR18, URZ ;  /* 0x0000001217127290 */ /* 0x000fe2000fffe03f */
[----:B------:R-:W-:Y:S01]  /*f3f0*/  LOP3.LUT P0, RZ, R2, 0x1f, RZ, 0xc0, !PT ;  /* 0x0000001f02ff7812 */ /* 0x000fe2000780c0ff */
[----:B------:R-:W-:Y:S01]  /*f400*/  UIADD3 UR27, UR20, 0x1, URZ ;  /* 0x00000001141b7890 */ /* 0x000fe2000fffe03f */
[----:B------:R-:W-:Y:S02]  /*f410*/  ULDC.64 UR24, c[0x0][0x198] ;  /* 0x0000660000187ab9 */ /* 0x000fe40000000a00 */
[----:B------:R-:W-:-:S13]  /*f420*/  PLOP3.LUT P0, PT, P0, P2, PT, 0x8a, 0x0 ;  /* 0x000000000000781c */ /* 0x000fda0000705172 */
.L_x_310:
[----:B------:R-:W-:-:S03]  /*f430*/  UMOV UR7, 0xffffffff ;  /* 0xffffffff00077882 */ /* 0x000fc60000000000 */
[----:B------:R-:W-:Y:S05]  /*f440*/  BRA.DIV UR7, `(.L_x_299) ;  /* 0x0000001607c07947 */ /* 0x000fea000b800000 */
[----:B------:R-:W-:-:S13]  /*f450*/  ELECT P1, URZ, PT ;  /* 0x00000000003f782f */ /* 0x000fda0003820000 */
.L_x_335:
[----:B------:R-:W0:Y:S01]  /*f460*/  LDC R2, c[0x0][0x28c] ;  /* 0x0000a300ff027b82 */ /* 0x000e220000000800 */
[----:B------:R-:W-:Y:S01]  /*f470*/  BSSY B1, `(.L_x_300) ;  /* 0x0000038000017945 */ /* 0x000fe20003800000 */
[----:B0-----:R-:W-:-:S13]  /*f480*/  ISETP.LT.OR P1, PT, R2, 0x1, !P1 ;  /* 0x000000010200780c */ /* 0x001fda0004f21670 */
[----:B------:R-:W-:Y:S05]  /*f490*/  @P1 BRA `(.L_x_301) ;  /* 0x0000000000d41947 */ /* 0x000fea0003800000 */
[----:B------:R-:W-:Y:S02]  /*f4a0*/  IMAD.SHL.U32 R6, R6, 0x80, RZ ;  /* 0x0000008006067824 */ /* 0x000fe400078e00ff */
[----:B------:R-:W-:Y:S02]  /*f4b0*/  IMAD.SHL.U32 R7, R5, 0x100, RZ ;  /* 0x0000010005077824 */ /* 0x000fe400078e00ff */
[----:B------:R-:W-:Y:S02]  /*f4c0*/  IMAD.MOV.U32 R12, RZ, RZ, RZ ;  /* 0x000000ffff0c7224 */ /* 0x000fe400078e00ff */
[----:B------:R-:W-:Y:S02]  /*f4d0*/  IMAD.U32 R14, RZ, RZ, UR27 ;  /* 0x0000001bff0e7e24 */ /* 0x000fe4000f8e00ff */
[----:B------:R-:W-:Y:S02]  /*f4e0*/  IMAD.MOV.U32 R2, RZ, RZ, R0 ;  /* 0x000000ffff027224 */ /* 0x000fe400078e0000 */
[----:B------:R-:W-:-:S07]  /*f4f0*/  IMAD.MOV.U32 R3, RZ, RZ, R8 ;  /* 0x000000ffff037224 */ /* 0x000fce00078e0008 */
.L_x_305:
[----:B------:R-:W0:Y:S01]  /*f500*/  S2R R5, SR_CgaCtaId ;  /* 0x0000000000057919 */ /* 0x000e220000008800 */
[----:B------:R-:W-:-:S04]  /*f510*/  MOV R4, 0x400 ;  /* 0x0000040000047802 */ /* 0x000fc80000000f00 */
[----:B0-----:R-:W-:Y:S02]  /*f520*/  LEA R10, R5, R4, 0x18 ;  /* 0x00000004050a7211 */ /* 0x001fe400078ec0ff */
[----:B------:R-:W-:Y:S01]  /*f530*/  SHF.L.U32 R4, R2, 0x1f, RZ ;  /* 0x0000001f02047819 */ /* 0x000fe200000006ff */
[----:B------:R-:W0:Y:S02]  /*f540*/  @!P2 LDC R5, c[0x0][0x500] ;  /* 0x00014000ff05ab82 */ /* 0x000e240000000800 */
[----:B------:R-:W-:-:S04]  /*f550*/  IMAD R13, R3, 0x8, R10 ;  /* 0x00000008030d7824 */ /* 0x000fc800078e020a */
[----:B------:R-:W1:Y:S02]  /*f560*/  SYNCS.PHASECHK.TRANS64.TRYWAIT P1, [R13+URZ+0x90], R4 ;  /* 0x000090040d0075a7 */ /* 0x000e64000802017f */
[----:B-1----:R-:W-:Y:S05]  /*f570*/  @!P1 BRA `(.L_x_302) ;  /* 0x0000001400949947 */ /* 0x002fea0003800000 */
.L_x_336:
[----:B------:R-:W-:Y:S01]  /*f580*/  UPRMT UR7, UR26, 0x9910, URZ ;  /* 0x000099101a077896 */ /* 0x000fe2000800003f */
[----:B0-----:R0:W-:Y:S03]  /*f590*/  @!P2 SYNCS.ARRIVE.TRANS64 RZ, [R13+URZ], R5 ;  /* 0x000000050dffa9a7 */ /* 0x0011e6000800003f */
[----:B------:R-:W-:-:S06]  /*f5a0*/  UISETP.NE.AND UP0, UPT, UR7, 0x2, UPT ;  /* 0x000000020700788c */ /* 0x000fcc000bf05270 */
[----:B------:R-:W-:-:S13]  /*f5b0*/  PLOP3.LUT P1, PT, PT, PT, UP0, 0x80, 0x0 ;  /* 0x000000000000781c */ /* 0x000fda0003f2f008 */
[----:B0-----:R-:W-:Y:S05]  /*f5c0*/  @P1 BRA `(.L_x_303) ;  /* 0x0000000000041947 */ /* 0x001fea0003800000 */
[----:B------:R-:W-:Y:S01]  /*f5d0*/  BPT.TRAP 0x1 ;  /* 0x000000040000795c */ /* 0x000fe20000300000 */
.L_x_303:
[----:B------:R-:W-:Y:S05]  /*f5e0*/  @P0 BRA `(.L_x_304) ;  /* 0x0000000000040947 */ /* 0x000fea0003800000 */
[----:B------:R-:W-:Y:S01]  /*f5f0*/  BPT.TRAP 0x1 ;  /* 0x000000040000795c */ /* 0x000fe20000300000 */
.L_x_304:
[--C-:B-1----:R-:W-:Y:S01]  /*f600*/  IMAD R4, R3, 0x2000, R10.reuse ;  /* 0x0000200003047824 */ /* 0x102fe200078e020a */
[----:B------:R-:W-:Y:S01]  /*f610*/  R2UR UR9, R13 ;  /* 0x000000000d0972ca */ /* 0x000fe200000e0000 */
[----:B------:R-:W-:Y:S01]  /*f620*/  IMAD R10, R3, 0x1000, R10 ;  /* 0x00001000030a7824 */ /* 0x000fe200078e020a */
[----:B------:R-:W-:Y:S01]  /*f630*/  UIADD3 UR14, UP0, UR24, 0xf0, URZ ;  /* 0x000000f0180e7890 */ /* 0x000fe2000ff1e03f */
[----:B------:R-:W-:Y:S01]  /*f640*/  VIADD R14, R14, 0xffffffff ;  /* 0xffffffff0e0e7836 */ /* 0x000fe20000000000 */
[----:B------:R-:W-:Y:S01]  /*f650*/  R2UR UR7, R4 ;  /* 0x00000000040772ca */ /* 0x000fe200000e0000 */
[----:B------:R-:W-:Y:S01]  /*f660*/  UIADD3 UR28, UP1, UR24, 0x1f0, URZ ;  /* 0x000001f0181c7890 */ /* 0x000fe2000ff3e03f */
[----:B------:R-:W-:Y:S01]  /*f670*/  R2UR UR8, R10 ;  /* 0x000000000a0872ca */ /* 0x000fe200000e0000 */
[----:B------:R-:W-:Y:S01]  /*f680*/  UIADD3.X UR15, URZ, UR25, URZ, UP0, !UPT ;  /* 0x000000193f0f7290 */ /* 0x000fe200087fe43f */
[----:B------:R-:W-:Y:S01]  /*f690*/  R2UR UR11, R7 ;  /* 0x00000000070b72ca */ /* 0x000fe200000e0000 */
[----:B------:R-:W-:Y:S01]  /*f6a0*/  VIADD R3, R3, 0x1 ;  /* 0x0000000103037836 */ /* 0x000fe20000000000 */
[----:B------:R-:W-:Y:S01]  /*f6b0*/  R2UR UR10, R12 ;  /* 0x000000000c0a72ca */ /* 0x000fe200000e0000 */
[----:B------:R-:W-:Y:S01]  /*f6c0*/  UIADD3.X UR29, URZ, UR25, URZ, UP1, !UPT ;  /* 0x000000193f1d7290 */ /* 0x000fe20008ffe43f */
[----:B------:R-:W-:Y:S01]  /*f6d0*/  R2UR UR12, R11 ;  /* 0x000000000b0c72ca */ /* 0x000fe200000e0000 */
[----:B------:R-:W-:Y:S01]  /*f6e0*/  UMOV UR16, 0x0 ;  /* 0x0000000000107882 */ /* 0x000fe20000000000 */
[----:B------:R-:W-:Y:S01]  /*f6f0*/  R2UR UR21, R6 ;  /* 0x00000000061572ca */ /* 0x000fe200000e0000 */
[----:B------:R-:W-:Y:S01]  /*f700*/  UMOV UR17, 0x10000000 ;  /* 0x1000000000117882 */ /* 0x000fe20000000000 */
[----:B------:R-:W-:Y:S01]  /*f710*/  ISETP.GT.AND P3, PT, R14, 0x1, PT ;  /* 0x000000010e00780c */ /* 0x000fe20003f64270 */
[----:B------:R-:W-:Y:S01]  /*f720*/  UIADD3 UR7, UR7, 0x200, URZ ;  /* 0x0000020007077890 */ /* 0x000fe2000fffe03f */
[----:B------:R-:W-:Y:S01]  /*f730*/  ISETP.NE.AND P1, PT, R3, 0x12, PT ;  /* 0x000000120300780c */ /* 0x000fe20003f25270 */
[----:B------:R-:W-:Y:S01]  /*f740*/  UIADD3 UR19, UR8, 0x24200, URZ ;  /* 0x0002420008137890 */ /* 0x000fe2000fffe03f */
[----:B------:R-:W-:-:S02]  /*f750*/  VIADD R12, R12, 0x20 ;  /* 0x000000200c0c7836 */ /* 0x000fc40000000000 */
[----:B------:R-:W-:Y:S02]  /*f760*/  SEL R5, RZ, 0x1, P1 ;  /* 0x00000001ff057807 */ /* 0x000fe40000800000 */
[----:B------:R-:W-:Y:S01]  /*f770*/  UMOV UR8, UR7 ;  /* 0x0000000700087c82 */ /* 0x000fe20008000000 */
[----:B------:R-:W-:Y:S01]  /*f780*/  SEL R3, R3, RZ, P1 ;  /* 0x000000ff03037207 */ /* 0x000fe20000800000 */
[----:B------:R0:W-:Y:S01]  /*f790*/  UTMALDG.3D [UR8], [UR14], desc[UR16] ;  /* 0x000010080e0075b4 */ /* 0x0001e20008011000 */
[----:B------:R-:W-:Y:S01]  /*f7a0*/  LOP3.LUT R2, R2, R5, RZ, 0x3c, !PT ;  /* 0x0000000502027212 */ /* 0x000fe200078e3cff */
[----:B0-----:R-:W-:Y:S01]  /*f7b0*/  UMOV UR8, UR19 ;  /* 0x0000001300087c82 */ /* 0x001fe20008000000 */
[----:B------:R-:W-:Y:S02]  /*f7c0*/  UMOV UR11, UR21 ;  /* 0x00000015000b7c82 */ /* 0x000fe40008000000 */
[----:B------:R0:W-:Y:S02]  /*f7d0*/  UTMALDG.3D [UR8], [UR28], desc[UR16] ;  /* 0x000010081c0075b4 */ /* 0x0001e40008011000 */
[----:B0-----:R-:W-:Y:S05]  /*f7e0*/  @P3 BRA `(.L_x_305) ;  /* 0xfffffffc00443947 */ /* 0x001fea000383ffff */
.L_x_301:
[----:B------:R-:W-:Y:S05]  /*f7f0*/  BSYNC B1 ;  /* 0x0000000000017941 */ /* 0x000fea0003800000 */
.L_x_300:
[----:B------:R-:W2:Y:S01]  /*f800*/  LDL.LU R15, [R1+0x78] ;  /* 0x00007800010f7983 */ /* 0x000ea20000300800 */
[----:B------:R-:W-:Y:S01]  /*f810*/  LOP3.LUT P5, RZ, R9, 0xff, RZ, 0xc0, !PT ;  /* 0x000000ff09ff7812 */ /* 0x000fe200078ac0ff */
[----:B------:R-:W-:Y:S01]  /*f820*/  VIADD R8, R8, UR20 ;  /* 0x0000001408087c36 */ /* 0x000fe20008000000 */
[----:B------:R-:W-:Y:S01]  /*f830*/  ULDC.64 UR8, c[0x0][0x650] ;  /* 0x0001940000087ab9 */ /* 0x000fe20000000a00 */
[----:B------:R-:W3:Y:S01]  /*f840*/  LDL.LU R13, [R1+0x7c] ;  /* 0x00007c00010d7983 */ /* 0x000ee20000300800 */
[----:B------:R-:W-:Y:S01]  /*f850*/  IMAD.U32 R5, RZ, RZ, UR20 ;  /* 0x00000014ff057e24 */ /* 0x000fe2000f8e00ff */
[----:B------:R-:W-:Y:S01]  /*f860*/  UISETP.GE.U32.AND UP0, UPT, UR20, 0x12, UPT ;  /* 0x000000121400788c */ /* 0x000fe2000bf06070 */
[----:B------:R-:W-:Y:S01]  /*f870*/  ISETP.GT.U32.AND P1, PT, R8, 0x11, PT ;  /* 0x000000110800780c */ /* 0x000fe20003f24070 */
[----:B------:R-:W-:Y:S01]  /*f880*/  BSSY B1, `(.L_x_306) ;  /* 0x000006c000017945 */ /* 0x000fe20003800000 */
[----:B------:R-:W-:Y:S01]  /*f890*/  IMAD.MOV.U32 R6, RZ, RZ, -0x1 ;  /* 0xffffffffff067424 */ /* 0x000fe200078e00ff */
[----:B------:R-:W-:Y:S01]  /*f8a0*/  PRMT R9, RZ, 0x7610, R9 ;  /* 0x00007610ff097816 */ /* 0x000fe20000000009 */
[----:B------:R-:W-:Y:S01]  /*f8b0*/  IMAD.MOV.U32 R11, RZ, RZ, -0x1 ;  /* 0xffffffffff0b7424 */ /* 0x000fe200078e00ff */
[----:B------:R-:W-:-:S02]  /*f8c0*/  ISETP.LT.U32.AND P1, PT, R5, 0x12, P1 ;  /* 0x000000120500780c */ /* 0x000fc40000f21070 */
[----:B------:R-:W0:Y:S01]  /*f8d0*/  @P5 S2R R3, SR_CgaCtaId ;  /* 0x0000000000035919 */ /* 0x000e220000008800 */
[----:B------:R-:W-:Y:S02]  /*f8e0*/  @P5 MOV R2, 0x400 ;  /* 0x0000040000025802 */ /* 0x000fe40000000f00 */
[----:B------:R-:W-:Y:S02]  /*f8f0*/  PLOP3.LUT P3, PT, PT, PT, UP0, 0x80, 0x0 ;  /* 0x000000000000781c */ /* 0x000fe40003f6f008 */
[----:B0-----:R-:W-:Y:S01]  /*f900*/  @P5 LEA R4, R3, R2, 0x18 ;  /* 0x0000000203045211 */ /* 0x001fe200078ec0ff */
[----:B------:R-:W-:-:S03]  /*f910*/  IMAD.WIDE.U32 R2, R8, 0x38e38e39, RZ ;  /* 0x38e38e3908027825 */ /* 0x000fc600078e00ff */
[----:B------:R0:W-:Y:S02]  /*f920*/  @P5 SYNCS.ARRIVE.TRANS64.A1T0 RZ, [R4+URZ+0x138], RZ ;  /* 0x000138ff04ff59a7 */ /* 0x0001e4000810003f */
[----:B------:R-:W-:Y:S02]  /*f930*/  SHF.R.U32.HI R5, RZ, 0x2, R3 ;  /* 0x00000002ff057819 */ /* 0x000fe40000011603 */
[----:B------:R-:W-:Y:S02]  /*f940*/  SEL R3, RZ, 0x1, !P1 ;  /* 0x00000001ff037807 */ /* 0x000fe40004800000 */
[----:B------:R-:W-:Y:S01]  /*f950*/  PRMT R2, RZ, 0x7610, R2 ;  /* 0x00007610ff027816 */ /* 0x000fe20000000002 */
[----:B------:R-:W-:Y:S01]  /*f960*/  IMAD R8, R5, -0x12, R8 ;  /* 0xffffffee05087824 */ /* 0x000fe200078e0208 */
[----:B------:R-:W-:-:S04]  /*f970*/  LOP3.LUT R0, R0, R3, RZ, 0x3c, !PT ;  /* 0x0000000300007212 */ /* 0x000fc800078e3cff */
[----:B------:R-:W-:Y:S01]  /*f980*/  @P3 LOP3.LUT R0, R0, 0x1, R5, 0x78, !PT ;  /* 0x0000000100003812 */ /* 0x000fe200078e7805 */
[----:B------:R-:W-:Y:S01]  /*f990*/  IMAD.MOV.U32 R5, RZ, RZ, -0x1 ;  /* 0xffffffffff057424 */ /* 0x000fe200078e00ff */
[----:B---3--:R-:W-:-:S04]  /*f9a0*/  IADD3 R13, P5, R13, UR22, RZ ;  /* 0x000000160d0d7c10 */ /* 0x008fc8000ffbe0ff */
[----:B--2---:R-:W-:Y:S01]  /*f9b0*/  IADD3.X R15, R15, UR18, RZ, P5, !PT ;  /* 0x000000120f0f7c10 */ /* 0x004fe2000affe4ff */
[----:B------:R0:W-:Y:S01]  /*f9c0*/  STL [R1+0x7c], R13 ;  /* 0x00007c0d01007387 */ /* 0x0001e20000100800 */
[----:B------:R-:W-:-:S03]  /*f9d0*/  ISETP.GE.U32.AND P1, PT, R13, UR8, PT ;  /* 0x000000080d007c0c */ /* 0x000fc6000bf26070 */
[----:B------:R0:W-:Y:S01]  /*f9e0*/  STL [R1+0x78], R15 ;  /* 0x0000780f01007387 */ /* 0x0001e20000100800 */
[----:B------:R-:W-:-:S13]  /*f9f0*/  ISETP.GE.U32.AND.EX P1, PT, R15, UR9, PT, P1 ;  /* 0x000000090f007c0c */ /* 0x000fda000bf26110 */
[----:B0-----:R-:W-:Y:S05]  /*fa00*/  @P1 BRA `(.L_x_307) ;  /* 0x00000004004c1947 */ /* 0x001fea0003800000 */
[----:B------:R-:W-:Y:S01]  /*fa10*/  ULDC.64 UR8, c[0x0][0x628] ;  /* 0x00018a0000087ab9 */ /* 0x000fe20000000a00 */
[----:B------:R-:W0:Y:S01]  /*fa20*/  S2R R12, SR_CTAID.X ;  /* 0x00000000000c7919 */ /* 0x000e220000002500 */
[----:B------:R-:W-:Y:S01]  /*fa30*/  ISETP.NE.U32.AND P1, PT, RZ, UR8, PT ;  /* 0x00000008ff007c0c */ /* 0x000fe2000bf25070 */
[----:B------:R-:W-:Y:S01]  /*fa40*/  ULDC UR10, c[0x0][0x630] ;  /* 0x00018c00000a7ab9 */ /* 0x000fe20000000800 */
[----:B------:R-:W-:Y:S01]  /*fa50*/  IMAD.MOV.U32 R2, RZ, RZ, R13 ;  /* 0x000000ffff027224 */ /* 0x000fe200078e000d */
[----:B------:R-:W1:Y:S01]  /*fa60*/  S2R R10, SR_CTAID.Y ;  /* 0x00000000000a7919 */ /* 0x000e620000002600 */
[----:B------:R-:W-:Y:S01]  /*fa70*/  ISETP.NE.AND.EX P1, PT, RZ, UR9, PT, P1 ;  /* 0x00000009ff007c0c */ /* 0x000fe2000bf25310 */
[----:B------:R-:W-:-:S12]  /*fa80*/  IMAD.MOV.U32 R3, RZ, RZ, R15 ;  /* 0x000000ffff037224 */ /* 0x000fd800078e000f */
[----:B------:R-:W-:Y:S05]  /*fa90*/  @!P1 BRA `(.L_x_308) ;  /* 0x0000000000289947 */ /* 0x000fea0003800000 */
[----:B------:R-:W-:Y:S02]  /*faa0*/  ULDC UR7, c[0x0][0x634] ;  /* 0x00018d0000077ab9 */ /* 0x000fe40000000800 */
[----:B------:R-:W-:-:S05]  /*fab0*/  IADD3 R7, P1, R13, UR7, RZ ;  /* 0x000000070d077c10 */ /* 0x000fca000ff3e0ff */
[----:B------:R-:W-:-:S04]  /*fac0*/  IMAD.X R11, RZ, RZ, R15, P1 ;  /* 0x000000ffff0b7224 */ /* 0x000fc800008e060f */
[----:B------:R-:W-:-:S04]  /*fad0*/  IMAD.WIDE.U32 R4, R11, UR8, RZ ;  /* 0x000000080b047c25 */ /* 0x000fc8000f8e00ff */
[----:B------:R-:W-:-:S04]  /*fae0*/  IMAD.WIDE.U32 R4, P1, R7, UR9, R4 ;  /* 0x0000000907047c25 */ /* 0x000fc8000f820004 */
[----:B------:R-:W-:-:S04]  /*faf0*/  IMAD.WIDE.U32 R6, R7, UR8, RZ ;  /* 0x0000000807067c25 */ /* 0x000fc8000f8e00ff */
[----:B------:R-:W-:Y:S01]  /*fb00*/  IMAD.X R3, RZ, RZ, RZ, P1 ;  /* 0x000000ffff037224 */ /* 0x000fe200008e06ff */
[----:B------:R-:W-:Y:S01]  /*fb10*/  IADD3 RZ, P1, R7, R4, RZ ;  /* 0x0000000407ff7210 */ /* 0x000fe20007f3e0ff */
[----:B------:R-:W-:-:S04]  /*fb20*/  IMAD.MOV.U32 R2, RZ, RZ, R5 ;  /* 0x000000ffff027224 */ /* 0x000fc800078e0005 */
[----:B------:R-:W-:-:S08]  /*fb30*/  IMAD.WIDE.U32.X R2, R11, UR9, R2, P1 ;  /* 0x000000090b027c25 */ /* 0x000fd000088e0402 */
.L_x_308:
[--C-:B------:R-:W-:Y:S01]  /*fb40*/  SHF.R.U64 R11, R2, UR10, R3.reuse ;  /* 0x0000000a020b7c19 */ /* 0x100fe20008001203 */
[----:B------:R-:W-:Y:S01]  /*fb50*/  ULDC.64 UR8, c[0x0][0x620] ;  /* 0x0001880000087ab9 */ /* 0x000fe20000000a00 */
[----:B------:R-:W-:Y:S01]  /*fb60*/  SHF.R.U32.HI R2, RZ, UR10, R3 ;  /* 0x0000000aff027c19 */ /* 0x000fe20008011603 */
[----:B------:R-:W-:Y:S01]  /*fb70*/  IMAD.MOV.U32 R3, RZ, RZ, R15 ;  /* 0x000000ffff037224 */ /* 0x000fe200078e000f */
[----:B------:R-:W-:Y:S01]  /*fb80*/  IADD3 R5, P1, RZ, -R11, RZ ;  /* 0x8000000bff057210 */ /* 0x000fe20007f3e0ff */
[----:B------:R-:W-:Y:S01]  /*fb90*/  ULDC UR7, c[0x0][0x150] ;  /* 0x0000540000077ab9 */ /* 0x000fe20000000800 */
[----:B0-----:R-:W-:Y:S01]  /*fba0*/  I2FP.F32.U32 R6, R12 ;  /* 0x0000000c00067245 */ /* 0x001fe20000201000 */
[----:B------:R-:W0:Y:S01]  /*fbb0*/  LDC R7, c[0x0][0x144] ;  /* 0x00005100ff077b82 */ /* 0x000e220000000800 */
[----:B------:R-:W-:Y:S01]  /*fbc0*/  ULDC.64 UR10, c[0x0][0x640] ;  /* 0x00019000000a7ab9 */ /* 0x000fe20000000a00 */
[----:B------:R-:W-:Y:S01]  /*fbd0*/  IMAD.X R2, RZ, RZ, ~R2, P1 ;  /* 0x000000ffff027224 */ /* 0x000fe200008e0e02 */
[----:B------:R-:W-:Y:S01]  /*fbe0*/  ISETP.NE.U32.AND P1, PT, RZ, UR10, PT ;  /* 0x0000000aff007c0c */ /* 0x000fe2000bf25070 */
[----:B------:R-:W-:Y:S01]  /*fbf0*/  FMUL R6, R6, UR7 ;  /* 0x0000000706067c20 */ /* 0x000fe20008400000 */
[----:B------:R-:W-:Y:S01]  /*fc00*/  ULDC UR7, c[0x0][0x618] ;  /* 0x0001860000077ab9 */ /* 0x000fe20000000800 */
[----:B------:R-:W-:Y:S01]  /*fc10*/  IMAD R4, R2, UR8, RZ ;  /* 0x0000000802047c24 */ /* 0x000fe2000f8e02ff */
[----:B------:R-:W-:Y:S01]  /*fc20*/  ISETP.NE.AND.EX P1, PT, RZ, UR11, PT, P1 ;  /* 0x0000000bff007c0c */ /* 0x000fe2000bf25310 */
[----:B------:R-:W-:Y:S01]  /*fc30*/  IMAD.MOV.U32 R2, RZ, RZ, R13 ;  /* 0x000000ffff027224 */ /* 0x000fe200078e000d */
[----:B------:R-:W2:Y:S01]  /*fc40*/  LDC R15, c[0x0][0x148] ;  /* 0x00005200ff0f7b82 */ /* 0x000ea20000000800 */
[----:B------:R-:W3:Y:S02]  /*fc50*/  F2I.U32.TRUNC.NTZ R6, R6 ;  /* 0x0000000600067305 */ /* 0x000ee4000020f000 */
[----:B------:R-:W-:Y:S01]  /*fc60*/  IMAD.WIDE.U32 R2, R5, UR8, R2 ;  /* 0x0000000805027c25 */ /* 0x000fe2000f8e0002 */
[----:B------:R-:W-:-:S03]  /*fc70*/  ULDC UR8, c[0x0][0x154] ;  /* 0x0000550000087ab9 */ /* 0x000fc60000000800 */
[----:B------:R-:W-:Y:S01]  /*fc80*/  IMAD R5, R5, UR9, R4 ;  /* 0x0000000905057c24 */ /* 0x000fe2000f8e0204 */
[----:B------:R-:W-:-:S03]  /*fc90*/  ULDC UR9, c[0x0][0x608] ;  /* 0x0001820000097ab9 */ /* 0x000fc60000000800 */
[----:B------:R-:W-:-:S05]  /*fca0*/  IMAD.IADD R3, R3, 0x1, R5 ;  /* 0x0000000103037824 */ /* 0x000fca00078e0205 */
[----:B------:R-:W-:Y:S01]  /*fcb0*/  SHF.R.U64 R13, R2, UR7, R3 ;  /* 0x00000007020d7c19 */ /* 0x000fe20008001203 */
[----:B---3--:R-:W-:Y:S01]  /*fcc0*/  IMAD.MOV R6, RZ, RZ, -R6 ;  /* 0x000000ffff067224 */ /* 0x008fe200078e0a06 */
[----:B-1----:R-:W-:-:S03]  /*fcd0*/  I2FP.F32.U32 R2, R10 ;  /* 0x0000000a00027245 */ /* 0x002fc60000201000 */
[----:B0-----:R-:W-:Y:S02]  /*fce0*/  IMAD R19, R7, R6, R12 ;  /* 0x0000000607137224 */ /* 0x001fe400078e020c */
[----:B------:R-:W-:Y:S01]  /*fcf0*/  FMUL R4, R2, UR8 ;  /* 0x0000000802047c20 */ /* 0x000fe20008400000 */
[----:B------:R-:W-:Y:S01]  /*fd00*/  SHF.R.U32.HI R2, RZ, UR7, R3 ;  /* 0x00000007ff027c19 */ /* 0x000fe20008011603 */
[----:B------:R-:W-:Y:S02]  /*fd10*/  ULDC UR7, c[0x0][0x658] ;  /* 0x0001960000077ab9 */ /* 0x000fe40000000800 */
[----:B------:R0:W1:Y:S01]  /*fd20*/  F2I.U32.TRUNC.NTZ R18, R4 ;  /* 0x0000000400127305 */ /* 0x000062000020f000 */
[--C-:B------:R-:W-:Y:S02]  /*fd30*/  SHF.R.U64 R16, R13, UR9, R2.reuse ;  /* 0x000000090d107c19 */ /* 0x100fe40008001202 */
[----:B------:R-:W-:-:S04]  /*fd40*/  SHF.R.U32.HI R3, RZ, UR9, R2 ;  /* 0x00000009ff037c19 */ /* 0x000fc80008011602 */
[--C-:B------:R-:W-:Y:S02]  /*fd50*/  SHF.R.U64 R14, R16, UR7, R3.reuse ;  /* 0x00000007100e7c19 */ /* 0x100fe40008001203 */
[----:B------:R-:W-:-:S03]  /*fd60*/  SHF.R.U32.HI R3, RZ, UR7, R3 ;  /* 0x00000007ff037c19 */ /* 0x000fc60008011603 */
[----:B------:R-:W-:Y:S01]  /*fd70*/  IMAD.MOV.U32 R2, RZ, RZ, R14 ;  /* 0x000000ffff027224 */ /* 0x000fe200078e000e */
[----:B0-2---:R-:W-:Y:S06]  /*fd80*/  @!P1 BRA `(.L_x_309) ;  /* 0x0000000000289947 */ /* 0x005fec0003800000 */
        /* <DEDUP_REMOVED lines=10> */
.L_x_309:
[----:B------:R-:W-:Y:S01]  /*fe30*/  ULDC UR7, c[0x0][0x648] ;  /* 0x0001920000077ab9 */ /* 0x000fe20000000800 */
[----:B-1----:R-:W-:Y:S01]  /*fe40*/  IMAD.MOV R18, RZ, RZ, -R18 ;  /* 0x000000ffff127224 */ /* 0x002fe200078e0a12 */
[----:B------:R-:W-:Y:S01]  /*fe50*/  SHF.R.U64 R3, R2, UR7, R3 ;  /* 0x0000000702037c19 */ /* 0x000fe20008001203 */
[----:B------:R-:W-:Y:S01]  /*fe60*/  ULDC UR7, c[0x0][0x638] ;  /* 0x00018e0000077ab9 */ /* 0x000fe20000000800 */
[----:B------:R-:W-:Y:S01]  /*fe70*/  LOP3.LUT R2, R16, UR6, RZ, 0xc0, !PT ;  /* 0x0000000610027c12 */ /* 0x000fe2000f8ec0ff */
[----:B------:R-:W-:Y:S01]  /*fe80*/  @P4 IMAD R19, R15, R18, R10 ;  /* 0x000000120f134224 */ /* 0x000fe200078e020a */
[----:B------:R-:W-:Y:S01]  /*fe90*/  LOP3.LUT R13, R13, UR4, RZ, 0xc0, !PT ;  /* 0x000000040d0d7c12 */ /* 0x000fe2000f8ec0ff */
[----:B------:R-:W-:Y:S01]  /*fea0*/  IMAD.MOV R5, RZ, RZ, -R3 ;  /* 0x000000ffff057224 */ /* 0x000fe200078e0a03 */
[----:B------:R-:W-:Y:S01]  /*feb0*/  ULDC UR8, c[0x0][0x610] ;  /* 0x0001840000087ab9 */ /* 0x000fe20000000800 */
[----:B------:R-:W-:Y:S02]  /*fec0*/  IMAD R2, R3, UR5, R2 ;  /* 0x0000000503027c24 */ /* 0x000fe4000f8e0202 */
[----:B------:R-:W-:Y:S01]  /*fed0*/  IMAD R14, R5, UR7, R14 ;  /* 0x00000007050e7c24 */ /* 0x000fe2000f8e020e */
[----:B------:R-:W-:Y:S01]  /*fee0*/  ULDC UR7, c[0x0][0x600] ;  /* 0x0001800000077ab9 */ /* 0x000fe20000000800 */
[----:B------:R-:W-:-:S02]  /*fef0*/  IMAD R5, R2, UR8, R19 ;  /* 0x0000000802057c24 */ /* 0x000fc4000f8e0213 */
[----:B------:R-:W-:Y:S02]  /*ff00*/  IMAD R14, R14, UR7, R13 ;  /* 0x000000070e0e7c24 */ /* 0x000fe4000f8e020d */
[----:B------:R-:W-:-:S03]  /*ff10*/  IMAD.MOV.U32 R2, RZ, RZ, 0x1 ;  /* 0x00000001ff027424 */ /* 0x000fc600078e00ff */
[----:B------:R-:W-:Y:S02]  /*ff20*/  SEL R6, R14, R5, !P4 ;  /* 0x000000050e067207 */ /* 0x000fe40006000000 */
[----:B------:R-:W-:-:S07]  /*ff30*/  SEL R5, R5, R14, !P4 ;  /* 0x0000000e05057207 */ /* 0x000fce0006000000 */
.L_x_307:
[----:B------:R-:W-:Y:S05]  /*ff40*/  BSYNC B1 ;  /* 0x0000000000017941 */ /* 0x000fea0003800000 */
.L_x_306:
[----:B------:R-:W-:-:S13]  /*ff50*/  LOP3.LUT P1, RZ, R2, 0xff, RZ, 0xc0, !PT ;  /* 0x000000ff02ff7812 */ /* 0x000fda000782c0ff */
[----:B------:R-:W-:Y:S05]  /*ff60*/  @P1 BRA `(.L_x_310) ;  /* 0xfffffff400301947 */ /* 0x000fea000383ffff */
[----:B------:R-:W-:Y:S05]  /*ff70*/  BSYNC B0 ;  /* 0x0000000000007941 */ /* 0x000fea0003800000 */
.L_x_298:
[----:B------:R-:W-:-:S03]  /*ff80*/  UMOV UR7, 0xffffffff ;  /* 0xffffffff00077882 */ /* 0x000fc60000000000 */
[----:B------:R-:W-:Y:S05]  /*ff90*/  BRA.DIV UR7, `(.L_x_311) ;  /* 0x0000000e07207947 */ /* 0x000fea000b800000 */
[----:B------:R-:W-:-:S13]  /*ffa0*/  ELECT P0, URZ, PT ;  /* 0x00000000003f782f */ /* 0x000fda0003800000 */
.L_x_339:
[----:B------:R-:W-:Y:S04]  /*ffb0*/  BSSY B0, `(.L_x_312) ;  /* 0x00000aa000007945 */ /* 0x000fe80003800000 */
[----:B------:R-:W-:Y:S05]  /*ffc0*/  @!P0 BRA `(.L_x_313) ;  /* 0x0000000800a08947 */ /* 0x000fea0003800000 */
[----:B------:R-:W-:-:S04]  /*ffd0*/  ULOP3.LUT UR7, UR13, 0x2, URZ, 0xfc, !UPT ;  /* 0x000000020d077892 */ /* 0x000fc8000f8efc3f */
[----:B------:R-:W-:-:S06]  /*ffe0*/  UISETP.NE.AND UP0, UPT, UR7, 0x3, UPT ;  /* 0x000000030700788c */ /* 0x000fcc000bf05270 */
[----:B------:R-:W-:-:S13]  /*fff0*/  PLOP3.LUT P0, PT, PT, PT, UP0, 0x80, 0x0 ;  /* 0x000000000000781c */ /* 0x000fda0003f0f008 */
[----:B------:R-:W-:Y:S05]  /*10000*/  @!P0 BRA `(.L_x_314) ;  /* 0x0000000000048947 */ /* 0x000fea0003800000 */
[----:B------:R-:W-:Y:S01]  /*10010*/  BPT.TRAP 0x1 ;  /* 0x000000040000795c */ /* 0x000fe20000300000 */
.L_x_314:
[----:B------:R-:W0:Y:S01]  /*10020*/  S2R R3, SR_CgaCtaId ;  /* 0x0000000000037919 */ /* 0x000e220000008800 */
[----:B------:R-:W-:-:S04]  /*10030*/  MOV R2, 0x400 ;  /* 0x0000040000027802 */ /* 0x000fc80000000f00 */
[----:B0-----:R-:W-:Y:S02]  /*10040*/  LEA R3, R3, R2, 0x18 ;  /* 0x0000000203037211 */ /* 0x001fe400078ec0ff */
[----:B------:R-:W-:-:S03]  /*10050*/  SHF.L.U32 R2, R0, 0x1f, RZ ;  /* 0x0000001f00027819 */ /* 0x000fc600000006ff */
[----:B------:R-:W-:-:S04]  /*10060*/  VIADD R3, R3, 0x90 ;  /* 0x0000009003037836 */ /* 0x000fc80000000000 */
[C---:B------:R-:W-:Y:S02]  /*10070*/  IMAD R7, R8.reuse, 0x8, R3 ;  /* 0x0000000808077824 */ /* 0x040fe400078e0203 */
[----:B------:R-:W-:Y:S02]  /*10080*/  VIADD R8, R8, 0x1 ;  /* 0x0000000108087836 */ /* 0x000fe40000000000 */
[----:B------:R-:W0:Y:S03]  /*10090*/  SYNCS.PHASECHK.TRANS64.TRYWAIT P0, [R7+URZ], R2 ;  /* 0x00000002070075a7 */ /* 0x000e26000800017f */
[----:B------:R-:W-:-:S04]  /*100a0*/  ISETP.NE.AND P1, PT, R8, 0x12, PT ;  /* 0x000000120800780c */ /* 0x000fc80003f25270 */
[----:B------:R-:W-:Y:S02]  /*100b0*/  SEL R5, RZ, 0x1, P1 ;  /* 0x00000001ff057807 */ /* 0x000fe40000800000 */
[----:B------:R-:W-:Y:S02]  /*100c0*/  SEL R8, R8, RZ, P1 ;  /* 0x000000ff08087207 */ /* 0x000fe40000800000 */
[----:B------:R-:W-:-:S03]  /*100d0*/  LOP3.LUT R5, R0, R5, RZ, 0x3c, !PT ;  /* 0x0000000500057212 */ /* 0x000fc600078e3cff */
[----:B------:R-:W-:Y:S01]  /*100e0*/  IMAD R9, R8, 0x8, R3 ;  /* 0x0000000808097824 */ /* 0x000fe200078e0203 */
[----:B------:R-:W-:Y:S01]  /*100f0*/  SHF.L.U32 R4, R5, 0x1f, RZ ;  /* 0x0000001f05047819 */ /* 0x000fe200000006ff */
[----:B0-----:R-:W-:Y:S06]  /*10100*/  @!P0 BRA `(.L_x_315) ;  /* 0x0000000800e88947 */ /* 0x001fec0003800000 */
.L_x_340:
[----:B------:R-:W1:Y:S01]  /*10110*/  SYNCS.PHASECHK.TRANS64.TRYWAIT P0, [R9+URZ], R4 ;  /* 0x00000004090075a7 */ /* 0x000e62000800017f */
[----:B------:R-:W-:-:S05]  /*10120*/  VIADD R0, R8, 0x1 ;  /* 0x0000000108007836 */ /* 0x000fca0000000000 */
[----:B------:R-:W-:-:S04]  /*10130*/  ISETP.NE.AND P1, PT, R0, 0x12, PT ;  /* 0x000000120000780c */ /* 0x000fc80003f25270 */
[----:B0-----:R-:W-:Y:S02]  /*10140*/  SEL R2, RZ, 0x1, P1 ;  /* 0x00000001ff027807 */ /* 0x001fe40000800000 */
[----:B------:R-:W-:Y:S02]  /*10150*/  SEL R0, R0, RZ, P1 ;  /* 0x000000ff00007207 */ /* 0x000fe40000800000 */
[----:B------:R-:W-:-:S03]  /*10160*/  LOP3.LUT R7, R5, R2, RZ, 0x3c, !PT ;  /* 0x0000000205077212 */ /* 0x000fc600078e3cff */
[----:B------:R-:W-:Y:S01]  /*10170*/  IMAD R6, R0, 0x8, R3 ;  /* 0x0000000800067824 */ /* 0x000fe200078e0203 */
[----:B------:R-:W-:Y:S01]  /*10180*/  SHF.L.U32 R5, R7, 0x1f, RZ ;  /* 0x0000001f07057819 */ /* 0x000fe200000006ff */
[----:B-1----:R-:W-:Y:S06]  /*10190*/  @!P0 BRA `(.L_x_316) ;  /* 0x0000000800d88947 */ /* 0x002fec0003800000 */
.L_x_341:
[----:B------:R-:W1:Y:S01]  /*101a0*/  SYNCS.PHASECHK.TRANS64.TRYWAIT P0, [R6+URZ], R5 ;  /* 0x00000005060075a7 */ /* 0x000e62000800017f */
[----:B------:R-:W-:-:S05]  /*101b0*/  VIADD R0, R0, 0x1 ;  /* 0x0000000100007836 */ /* 0x000fca0000000000 */
[----:B------:R-:W-:-:S04]  /*101c0*/  ISETP.NE.AND P1, PT, R0, 0x12, PT ;  /* 0x000000120000780c */ /* 0x000fc80003f25270 */
[----:B------:R-:W-:Y:S02]  /*101d0*/  SEL R2, RZ, 0x1, P1 ;  /* 0x00000001ff027807 */ /* 0x000fe40000800000 */
[----:B------:R-:W-:Y:S02]  /*101e0*/  SEL R0, R0, RZ, P1 ;  /* 0x000000ff00007207 */ /* 0x000fe40000800000 */
[----:B------:R-:W-:-:S03]  /*101f0*/  LOP3.LUT R7, R7, R2, RZ, 0x3c, !PT ;  /* 0x0000000207077212 */ /* 0x000fc600078e3cff */
[----:B0-----:R-:W-:Y:S01]  /*10200*/  IMAD R9, R0, 0x8, R3 ;  /* 0x0000000800097824 */ /* 0x001fe200078e0203 */
[----:B------:R-:W-:Y:S01]  /*10210*/  SHF.L.U32 R4, R7, 0x1f, RZ ;  /* 0x0000001f07047819 */ /* 0x000fe200000006ff */
[----:B-1----:R-:W-:Y:S06]  /*10220*/  @!P0 BRA `(.L_x_317) ;  /* 0x0000000800c88947 */ /* 0x002fec0003800000 */
.L_x_342:
        /* <DEDUP_REMOVED lines=9> */
.L_x_343:
        /* <DEDUP_REMOVED lines=9> */
.L_x_344:
        /* <DEDUP_REMOVED lines=9> */
.L_x_345:
        /* <DEDUP_REMOVED lines=9> */
.L_x_346:
        /* <DEDUP_REMOVED lines=9> */
.L_x_347:
        /* <DEDUP_REMOVED lines=9> */
.L_x_348:
        /* <DEDUP_REMOVED lines=9> */
.L_x_349:
        /* <DEDUP_REMOVED lines=9> */
.L_x_350:
        /* <DEDUP_REMOVED lines=9> */
.L_x_351:
        /* <DEDUP_REMOVED lines=9> */
.L_x_352:
        /* <DEDUP_REMOVED lines=9> */
.L_x_353:
        /* <DEDUP_REMOVED lines=9> */
.L_x_354:
        /* <DEDUP_REMOVED lines=9> */
.L_x_355:
[----:B------:R-:W1:Y:S01]  /*10980*/  SYNCS.PHASECHK.TRANS64.TRYWAIT P0, [R6+URZ], R5 ;  /* 0x00000005060075a7 */ /* 0x000e62000800017f */
[----:B------:R-:W-:-:S05]  /*10990*/  VIADD R0, R0, 0x1 ;  /* 0x0000000100007836 */ /* 0x000fca0000000000 */
[----:B------:R-:W-:-:S04]  /*109a0*/  ISETP.NE.AND P1, PT, R0, 0x12, PT ;  /* 0x000000120000780c */ /* 0x000fc80003f25270 */
[----:B------:R-:W-:Y:S02]  /*109b0*/  SEL R2, RZ, 0x1, P1 ;  /* 0x00000001ff027807 */ /* 0x000fe40000800000 */
[----:B------:R-:W-:Y:S02]  /*109c0*/  SEL R0, R0, RZ, P1 ;  /* 0x000000ff00007207 */ /* 0x000fe40000800000 */
[----:B------:R-:W-:Y:S01]  /*109d0*/  LOP3.LUT R2, R7, R2, RZ, 0x3c, !PT ;  /* 0x0000000207027212 */ /* 0x000fe200078e3cff */
[----:B-1----:R-:W-:Y:S06]  /*109e0*/  @!P0 BRA `(.L_x_331) ;  /* 0x0000000400f08947 */ /* 0x002fec0003800000 */
.L_x_356:
[----:B------:R-:W-:Y:S01]  /*109f0*/  IMAD R3, R0, 0x8, R3 ;  /* 0x0000000800037824 */ /* 0x000fe200078e0203 */
[----:B------:R-:W-:-:S07]  /*10a00*/  SHF.L.U32 R0, R2, 0x1f, RZ ;  /* 0x0000001f02007819 */ /* 0x000fce00000006ff */
.L_x_332:
[----:B--2---:R2:W3:Y:S02]  /*10a10*/  SYNCS.PHASECHK.TRANS64.TRYWAIT P0, [R3+URZ], R0 ;  /* 0x00000000030075a7 */ /* 0x0044e4000800017f */
[----:B---3--:R-:W-:Y:S05]  /*10a20*/  @!P0 NANOSLEEP.SYNCS 0x989680 ;  /* 0x009896800000895d */ /* 0x008fea0003900000 */
[----:B------:R-:W3:Y:S02]  /*10a30*/  @!P0 SYNCS.PHASECHK.TRANS64 P0, [R3+URZ], R0 ;  /* 0x00000000030085a7 */ /* 0x000ee4000800007f */
[----:B---3--:R-:W-:Y:S05]  /*10a40*/  @!P0 BRA `(.L_x_332) ;  /* 0xfffffffc00f08947 */ /* 0x008fea000383ffff */
.L_x_313:
[----:B------:R-:W-:Y:S05]  /*10a50*/  BSYNC B0 ;  /* 0x0000000000007941 */ /* 0x000fea0003800000 */
.L_x_312:
[----:B------:R-:W-:Y:S05]  /*10a60*/  EXIT ;  /* 0x000000000000794d */ /* 0x000fea0003800000 */
.L_x_18:
[----:B-1----:R-:W-:-:S04]  /*10a70*/  IMAD.U32 R3, RZ, RZ, UR7 ;  /* 0x00000007ff037e24 */ /* 0x002fc8000f8e00ff */
[----:B------:R1:W3:Y:S03]  /*10a80*/  SYNCS.PHASECHK.TRANS64.TRYWAIT P0, [R3+URZ], R0 ;  /* 0x00000000030075a7 */ /* 0x0002e6000800017f */
[----:B---3--:R-:W-:Y:S05]  /*10a90*/  @!P0 NANOSLEEP.SYNCS 0x989680 ;  /* 0x009896800000895d */ /* 0x008fea0003900000 */
[----:B------:R-:W3:Y:S02]  /*10aa0*/  @!P0 SYNCS.PHASECHK.TRANS64 P0, [R3+URZ], R0 ;  /* 0x00000000030085a7 */ /* 0x000ee4000800007f */
[----:B---3--:R-:W-:Y:S05]  /*10ab0*/  @!P0 BRA `(.L_x_18) ;  /* 0xfffffffc00ec8947 */ /* 0x008fea000383ffff */
[----:B------:R-:W-:Y:S05]  /*10ac0*/  BRA `(.L_x_17) ;  /* 0xffffff1000a87947 */ /* 0x000fea000383ffff */
.L_x_24:
[----:B-----5:R1:W-:Y:S02]  /*10ad0*/  STL [R1+0x88], R0 ;  /* 0x0000880001007387 */ /* 0x0203e40000100800 */
[----:B-1----:R-:W-:-:S04]  /*10ae0*/  IMAD.U32 R0, RZ, RZ, UR9 ;  /* 0x00000009ff007e24 */ /* 0x002fc8000f8e00ff */
[----:B------:R1:W4:Y:S03]  /*10af0*/  SYNCS.PHASECHK.TRANS64.TRYWAIT P0, [R0+URZ], R229 ;  /* 0x000000e5000075a7 */ /* 0x000326000800017f */
[----:B----4-:R-:W-:Y:S05]  /*10b00*/  @!P0 NANOSLEEP.SYNCS 0x989680 ;  /* 0x009896800000895d */ /* 0x010fea0003900000 */
[----:B------:R1:W4:Y:S02]  /*10b10*/  @!P0 SYNCS.PHASECHK.TRANS64 P0, [R0+URZ], R229 ;  /* 0x000000e5000085a7 */ /* 0x000324000800007f */
[----:B-1----:R1:W5:Y:S02]  /*10b20*/  LDL.LU R0, [R1+0x88] ;  /* 0x0000880001007983 */ /* 0x0023640000300800 */
[----:B-1--4-:R-:W-:Y:S05]  /*10b30*/  @!P0 BRA `(.L_x_24) ;  /* 0xfffffffc00e48947 */ /* 0x012fea000383ffff */
[----:B------:R-:W-:Y:S05]  /*10b40*/  BRA `(.L_x_23) ;  /* 0xffffff24000c7947 */ /* 0x000fea000383ffff */
.L_x_299:
[----:B------:R-:W-:Y:S01]  /*10b50*/  BSSY B1, `(.L_x_333) ;  /* 0x0000006000017945 */ /* 0x000fe20003800000 */
[----:B------:R-:W-:-:S07]  /*10b60*/  IMAD.MOV.U32 R2, RZ, RZ, -0x1 ;  /* 0xffffffffff027424 */ /* 0x000fce00078e00ff */
[----:B------:R-:W-:Y:S05]  /*10b70*/  WARPSYNC.COLLECTIVE R2, `(.L_x_334) ;  /* 0x00000000020c7348 */ /* 0x000fea0003c00000 */
[----:B------:R-:W-:Y:S02]  /*10b80*/  ELECT P1, UR62, PT ;  /* 0x00000000003e782f */ /* 0x000fe40003820000 */
[----:B------:R-:W-:Y:S01]  /*10b90*/  MOV R2, UR62 ;  /* 0x0000003e00027c02 */ /* 0x000fe20008000f00 */
[----:B------:R-:W-:Y:S10]  /*10ba0*/  ENDCOLLECTIVE ;  /* 0x000000000000791b */ /* 0x000ff40003800000 */
.L_x_334:
[----:B------:R-:W-:Y:S05]  /*10bb0*/  BSYNC B1 ;  /* 0x0000000000017941 */ /* 0x000fea0003800000 */
.L_x_333:
[----:B------:R-:W-:Y:S05]  /*10bc0*/  BRA `(.L_x_335) ;  /* 0xffffffe800247947 */ /* 0x000fea000383ffff */
.L_x_302:
[----:B-1----:R1:W2:Y:S02]  /*10bd0*/  SYNCS.PHASECHK.TRANS64.TRYWAIT P1, [R13+URZ+0x90], R4 ;  /* 0x000090040d0075a7 */ /* 0x0022a4000802017f */
[----:B--2---:R-:W-:Y:S05]  /*10be0*/  @!P1 NANOSLEEP.SYNCS 0x989680 ;  /* 0x009896800000995d */ /* 0x004fea0003900000 */
[----:B------:R-:W2:Y:S02]  /*10bf0*/  @!P1 SYNCS.PHASECHK.TRANS64 P1, [R13+URZ+0x90], R4 ;  /* 0x000090040d0095a7 */ /* 0x000ea4000802007f */
[----:B--2---:R-:W-:Y:S05]  /*10c00*/  @!P1 BRA `(.L_x_302) ;  /* 0xfffffffc00f09947 */ /* 0x004fea000383ffff */
[----:B------:R-:W-:Y:S05]  /*10c10*/  BRA `(.L_x_336) ;  /* 0xffffffe800587947 */ /* 0x000fea000383ffff */
.L_x_311:
[----:B------:R-:W-:Y:S01]  /*10c20*/  BSSY B0, `(.L_x_337) ;  /* 0x0000006000007945 */ /* 0x000fe20003800000 */
[----:B------:R-:W-:-:S07]  /*10c30*/  IMAD.MOV.U32 R2, RZ, RZ, -0x1 ;  /* 0xffffffffff027424 */ /* 0x000fce00078e00ff */
[----:B------:R-:W-:Y:S05]  /*10c40*/  WARPSYNC.COLLECTIVE R2, `(.L_x_338) ;  /* 0x00000000020c7348 */ /* 0x000fea0003c00000 */
[----:B------:R-:W-:Y:S02]  /*10c50*/  ELECT P1, UR62, PT ;  /* 0x00000000003e782f */ /* 0x000fe40003820000 */
[----:B------:R-:W-:Y:S01]  /*10c60*/  MOV R2, UR62 ;  /* 0x0000003e00027c02 */ /* 0x000fe20008000f00 */
[----:B------:R-:W-:Y:S10]  /*10c70*/  ENDCOLLECTIVE ;  /* 0x000000000000791b */ /* 0x000ff40003800000 */
.L_x_338:
[----:B------:R-:W-:Y:S05]  /*10c80*/  BSYNC B0 ;  /* 0x0000000000007941 */ /* 0x000fea0003800000 */
.L_x_337:
[----:B------:R-:W-:Y:S01]  /*10c90*/  PLOP3.LUT P0, PT, P1, PT, PT, 0x80, 0x0 ;  /* 0x000000000000781c */ /* 0x000fe20000f0f070 */
[----:B------:R-:W-:-:S12]  /*10ca0*/  BRA `(.L_x_339) ;  /* 0xfffffff000c07947 */ /* 0x000fd8000383ffff */
.L_x_315:
[----:B0-----:R0:W1:Y:S02]  /*10cb0*/  SYNCS.PHASECHK.TRANS64.TRYWAIT P0, [R7+URZ], R2 ;  /* 0x00000002070075a7 */ /* 0x001064000800017f */
[----:B-1----:R-:W-:Y:S05]  /*10cc0*/  @!P0 NANOSLEEP.SYNCS 0x989680 ;  /* 0x009896800000895d */ /* 0x002fea0003900000 */
[----:B------:R-:W1:Y:S02]  /*10cd0*/  @!P0 SYNCS.PHASECHK.TRANS64 P0, [R7+URZ], R2 ;  /* 0x00000002070085a7 */ /* 0x000e64000800007f */
[----:B-1----:R-:W-:Y:S05]  /*10ce0*/  @!P0 BRA `(.L_x_315) ;  /* 0xfffffffc00f08947 */ /* 0x002fea000383ffff */
[----:B------:R-:W-:Y:S05]  /*10cf0*/  BRA `(.L_x_340) ;  /* 0xfffffff400047947 */ /* 0x000fea000383ffff */
.L_x_316:
[----:B0-----:R0:W1:Y:S02]  /*10d00*/  SYNCS.PHASECHK.TRANS64.TRYWAIT P0, [R9+URZ], R4 ;  /* 0x00000004090075a7 */ /* 0x001064000800017f */
[----:B-1----:R-:W-:Y:S05]  /*10d10*/  @!P0 NANOSLEEP.SYNCS 0x989680 ;  /* 0x009896800000895d */ /* 0x002fea0003900000 */
[----:B------:R-:W1:Y:S02]  /*10d20*/  @!P0 SYNCS.PHASECHK.TRANS64 P0, [R9+URZ], R4 ;  /* 0x00000004090085a7 */ /* 0x000e64000800007f */
[----:B-1----:R-:W-:Y:S05]  /*10d30*/  @!P0 BRA `(.L_x_316) ;  /* 0xfffffffc00f08947 */ /* 0x002fea000383ffff */
[----:B------:R-:W-:Y:S05]  /*10d40*/  BRA `(.L_x_341) ;  /* 0xfffffff400147947 */ /* 0x000fea000383ffff */
.L_x_317:
[----:B0-----:R0:W1:Y:S02]  /*10d50*/  SYNCS.PHASECHK.TRANS64.TRYWAIT P0, [R6+URZ], R5 ;  /* 0x00000005060075a7 */ /* 0x001064000800017f */
[----:B-1----:R-:W-:Y:S05]  /*10d60*/  @!P0 NANOSLEEP.SYNCS 0x989680 ;  /* 0x009896800000895d */ /* 0x002fea0003900000 */
[----:B------:R-:W1:Y:S02]  /*10d70*/  @!P0 SYNCS.PHASECHK.TRANS64 P0, [R6+URZ], R5 ;  /* 0x00000005060085a7 */ /* 0x000e64000800007f */
[----:B-1----:R-:W-:Y:S05]  /*10d80*/  @!P0 BRA `(.L_x_317) ;  /* 0xfffffffc00f08947 */ /* 0x002fea000383ffff */
[----:B------:R-:W-:Y:S05]  /*10d90*/  BRA `(.L_x_342) ;  /* 0xfffffff400247947 */ /* 0x000fea000383ffff */
.L_x_318:
[----:B0-----:R0:W1:Y:S02]  /*10da0*/  SYNCS.PHASECHK.TRANS64.TRYWAIT P0, [R9+URZ], R4 ;  /* 0x00000004090075a7 */ /* 0x001064000800017f */
[----:B-1----:R-:W-:Y:S05]  /*10db0*/  @!P0 NANOSLEEP.SYNCS 0x989680 ;  /* 0x009896800000895d */ /* 0x002fea0003900000 */
[----:B------:R-:W1:Y:S02]  /*10dc0*/  @!P0 SYNCS.PHASECHK.TRANS64 P0, [R9+URZ], R4 ;  /* 0x00000004090085a7 */ /* 0x000e64000800007f */
[----:B-1----:R-:W-:Y:S05]  /*10dd0*/  @!P0 BRA `(.L_x_318) ;  /* 0xfffffffc00f08947 */ /* 0x002fea000383ffff */
[----:B------:R-:W-:Y:S05]  /*10de0*/  BRA `(.L_x_343) ;  /* 0xfffffff400347947 */ /* 0x000fea000383ffff */
.L_x_319:
[----:B0-----:R0:W1:Y:S02]  /*10df0*/  SYNCS.PHASECHK.TRANS64.TRYWAIT P0, [R6+URZ], R5 ;  /* 0x00000005060075a7 */ /* 0x001064000800017f */
[----:B-1----:R-:W-:Y:S05]  /*10e00*/  @!P0 NANOSLEEP.SYNCS 0x989680 ;  /* 0x009896800000895d */ /* 0x002fea0003900000 */
[----:B------:R-:W1:Y:S02]  /*10e10*/  @!P0 SYNCS.PHASECHK.TRANS64 P0, [R6+URZ], R5 ;  /* 0x00000005060085a7 */ /* 0x000e64000800007f */
[----:B-1----:R-:W-:Y:S05]  /*10e20*/  @!P0 BRA `(.L_x_319) ;  /* 0xfffffffc00f08947 */ /* 0x002fea000383ffff */
[----:B------:R-:W-:Y:S05]  /*10e30*/  BRA `(.L_x_344) ;  /* 0xfffffff400447947 */ /* 0x000fea000383ffff */
.L_x_320:
[----:B0-----:R0:W1:Y:S02]  /*10e40*/  SYNCS.PHASECHK.TRANS64.TRYWAIT P0, [R9+URZ], R4 ;  /* 0x00000004090075a7 */ /* 0x001064000800017f */
[----:B-1----:R-:W-:Y:S05]  /*10e50*/  @!P0 NANOSLEEP.SYNCS 0x989680 ;  /* 0x009896800000895d */ /* 0x002fea0003900000 */
[----:B------:R-:W1:Y:S02]  /*10e60*/  @!P0 SYNCS.PHASECHK.TRANS64 P0, [R9+URZ], R4 ;  /* 0x00000004090085a7 */ /* 0x000e64000800007f */
[----:B-1----:R-:W-:Y:S05]  /*10e70*/  @!P0 BRA `(.L_x_320) ;  /* 0xfffffffc00f08947 */ /* 0x002fea000383ffff */
[----:B------:R-:W-:Y:S05]  /*10e80*/  BRA `(.L_x_345) ;  /* 0xfffffff400547947 */ /* 0x000fea000383ffff */
.L_x_321:
[----:B0-----:R0:W1:Y:S02]  /*10e90*/  SYNCS.PHASECHK.TRANS64.TRYWAIT P0, [R6+URZ], R5 ;  /* 0x00000005060075a7 */ /* 0x001064000800017f */
[----:B-1----:R-:W-:Y:S05]  /*10ea0*/  @!P0 NANOSLEEP.SYNCS 0x989680 ;  /* 0x009896800000895d */ /* 0x002fea0003900000 */
[----:B------:R-:W1:Y:S02]  /*10eb0*/  @!P0 SYNCS.PHASECHK.TRANS64 P0, [R6+URZ], R5 ;  /* 0x00000005060085a7 */ /* 0x000e64000800007f */
[----:B-1----:R-:W-:Y:S05]  /*10ec0*/  @!P0 BRA `(.L_x_321) ;  /* 0xfffffffc00f08947 */ /* 0x002fea000383ffff */
[----:B------:R-:W-:Y:S05]  /*10ed0*/  BRA `(.L_x_346) ;  /* 0xfffffff400647947 */ /* 0x000fea000383ffff */
.L_x_322:
[----:B0-----:R0:W1:Y:S02]  /*10ee0*/  SYNCS.PHASECHK.TRANS64.TRYWAIT P0, [R9+URZ], R4 ;  /* 0x00000004090075a7 */ /* 0x001064000800017f */
[----:B-1----:R-:W-:Y:S05]  /*10ef0*/  @!P0 NANOSLEEP.SYNCS 0x989680 ;  /* 0x009896800000895d */ /* 0x002fea0003900000 */
[----:B------:R-:W1:Y:S02]  /*10f00*/  @!P0 SYNCS.PHASECHK.TRANS64 P0, [R9+URZ], R4 ;  /* 0x00000004090085a7 */ /* 0x000e64000800007f */
[----:B-1----:R-:W-:Y:S05]  /*10f10*/  @!P0 BRA `(.L_x_322) ;  /* 0xfffffffc00f08947 */ /* 0x002fea000383ffff */
[----:B------:R-:W-:Y:S05]  /*10f20*/  BRA `(.L_x_347) ;  /* 0xfffffff400747947 */ /* 0x000fea000383ffff */
.L_x_323:
[----:B0-----:R0:W1:Y:S02]  /*10f30*/  SYNCS.PHASECHK.TRANS64.TRYWAIT P0, [R6+URZ], R5 ;  /* 0x00000005060075a7 */ /* 0x001064000800017f */
[----:B-1----:R-:W-:Y:S05]  /*10f40*/  @!P0 NANOSLEEP.SYNCS 0x989680 ;  /* 0x009896800000895d */ /* 0x002fea0003900000 */
[----:B------:R-:W1:Y:S02]  /*10f50*/  @!P0 SYNCS.PHASECHK.TRANS64 P0, [R6+URZ], R5 ;  /* 0x00000005060085a7 */ /* 0x000e64000800007f */
[----:B-1----:R-:W-:Y:S05]  /*10f60*/  @!P0 BRA `(.L_x_323) ;  /* 0xfffffffc00f08947 */ /* 0x002fea000383ffff */
[----:B------:R-:W-:Y:S05]  /*10f70*/  BRA `(.L_x_348) ;  /* 0xfffffff400847947 */ /* 0x000fea000383ffff */
.L_x_324:
[----:B0-----:R0:W1:Y:S02]  /*10f80*/  SYNCS.PHASECHK.TRANS64.TRYWAIT P0, [R9+URZ], R4 ;  /* 0x00000004090075a7 */ /* 0x001064000800017f */
[----:B-1----:R-:W-:Y:S05]  /*10f90*/  @!P0 NANOSLEEP.SYNCS 0x989680 ;  /* 0x009896800000895d */ /* 0x002fea0003900000 */
[----:B------:R-:W1:Y:S02]  /*10fa0*/  @!P0 SYNCS.PHASECHK.TRANS64 P0, [R9+URZ], R4 ;  /* 0x00000004090085a7 */ /* 0x000e64000800007f */
[----:B-1----:R-:W-:Y:S05]  /*10fb0*/  @!P0 BRA `(.L_x_324) ;  /* 0xfffffffc00f08947 */ /* 0x002fea000383ffff */
[----:B------:R-:W-:Y:S05]  /*10fc0*/  BRA `(.L_x_349) ;  /* 0xfffffff400947947 */ /* 0x000fea000383ffff */
.L_x_325:
[----:B0-----:R0:W1:Y:S02]  /*10fd0*/  SYNCS.PHASECHK.TRANS64.TRYWAIT P0, [R6+URZ], R5 ;  /* 0x00000005060075a7 */ /* 0x001064000800017f */
[----:B-1----:R-:W-:Y:S05]  /*10fe0*/  @!P0 NANOSLEEP.SYNCS 0x989680 ;  /* 0x009896800000895d */ /* 0x002fea0003900000 */
[----:B------:R-:W1:Y:S02]  /*10ff0*/  @!P0 SYNCS.PHASECHK.TRANS64 P0, [R6+URZ], R5 ;  /* 0x00000005060085a7 */ /* 0x000e64000800007f */
[----:B-1----:R-:W-:Y:S05]  /*11000*/  @!P0 BRA `(.L_x_325) ;  /* 0xfffffffc00f08947 */ /* 0x002fea000383ffff */
[----:B------:R-:W-:Y:S05]  /*11010*/  BRA `(.L_x_350) ;  /* 0xfffffff400a47947 */ /* 0x000fea000383ffff */
.L_x_326:
[----:B0-----:R0:W1:Y:S02]  /*11020*/  SYNCS.PHASECHK.TRANS64.TRYWAIT P0, [R9+URZ], R4 ;  /* 0x00000004090075a7 */ /* 0x001064000800017f */
[----:B-1----:R-:W-:Y:S05]  /*11030*/  @!P0 NANOSLEEP.SYNCS 0x989680 ;  /* 0x009896800000895d */ /* 0x002fea0003900000 */
[----:B------:R-:W1:Y:S02]  /*11040*/  @!P0 SYNCS.PHASECHK.TRANS64 P0, [R9+URZ], R4 ;  /* 0x00000004090085a7 */ /* 0x000e64000800007f */
[----:B-1----:R-:W-:Y:S05]  /*11050*/  @!P0 BRA `(.L_x_326) ;  /* 0xfffffffc00f08947 */ /* 0x002fea000383ffff */
[----:B------:R-:W-:Y:S05]  /*11060*/  BRA `(.L_x_351) ;  /* 0xfffffff400b47947 */ /* 0x000fea000383ffff */
.L_x_327:
[----:B0-----:R0:W1:Y:S02]  /*11070*/  SYNCS.PHASECHK.TRANS64.TRYWAIT P0, [R6+URZ], R5 ;  /* 0x00000005060075a7 */ /* 0x001064000800017f */
[----:B-1----:R-:W-:Y:S05]  /*11080*/  @!P0 NANOSLEEP.SYNCS 0x989680 ;  /* 0x009896800000895d */ /* 0x002fea0003900000 */
[----:B------:R-:W1:Y:S02]  /*11090*/  @!P0 SYNCS.PHASECHK.TRANS64 P0, [R6+URZ], R5 ;  /* 0x00000005060085a7 */ /* 0x000e64000800007f */
[----:B-1----:R-:W-:Y:S05]  /*110a0*/  @!P0 BRA `(.L_x_327) ;  /* 0xfffffffc00f08947 */ /* 0x002fea000383ffff */
[----:B------:R-:W-:Y:S05]  /*110b0*/  BRA `(.L_x_352) ;  /* 0xfffffff400c47947 */ /* 0x000fea000383ffff */
.L_x_328:
[----:B0-----:R0:W1:Y:S02]  /*110c0*/  SYNCS.PHASECHK.TRANS64.TRYWAIT P0, [R9+URZ], R4 ;  /* 0x00000004090075a7 */ /* 0x001064000800017f */
[----:B-1----:R-:W-:Y:S05]  /*110d0*/  @!P0 NANOSLEEP.SYNCS 0x989680 ;  /* 0x009896800000895d */ /* 0x002fea0003900000 */
[----:B------:R-:W1:Y:S02]  /*110e0*/  @!P0 SYNCS.PHASECHK.TRANS64 P0, [R9+URZ], R4 ;  /* 0x00000004090085a7 */ /* 0x000e64000800007f */
[----:B-1----:R-:W-:Y:S05]  /*110f0*/  @!P0 BRA `(.L_x_328) ;  /* 0xfffffffc00f08947 */ /* 0x002fea000383ffff */
[----:B------:R-:W-:Y:S05]  /*11100*/  BRA `(.L_x_353) ;  /* 0xfffffff400d47947 */ /* 0x000fea000383ffff */
.L_x_329:
[----:B0-----:R0:W1:Y:S02]  /*11110*/  SYNCS.PHASECHK.TRANS64.TRYWAIT P0, [R6+URZ], R5 ;  /* 0x00000005060075a7 */ /* 0x001064000800017f */
[----:B-1----:R-:W-:Y:S05]  /*11120*/  @!P0 NANOSLEEP.SYNCS 0x989680 ;  /* 0x009896800000895d */ /* 0x002fea0003900000 */
[----:B------:R-:W1:Y:S02]  /*11130*/  @!P0 SYNCS.PHASECHK.TRANS64 P0, [R6+URZ], R5 ;  /* 0x00000005060085a7 */ /* 0x000e64000800007f */
[----:B-1----:R-:W-:Y:S05]  /*11140*/  @!P0 BRA `(.L_x_329) ;  /* 0xfffffffc00f08947 */ /* 0x002fea000383ffff */
[----:B------:R-:W-:Y:S05]  /*11150*/  BRA `(.L_x_354) ;  /* 0xfffffff400e47947 */ /* 0x000fea000383ffff */
.L_x_330:
[----:B0-----:R0:W1:Y:S02]  /*11160*/  SYNCS.PHASECHK.TRANS64.TRYWAIT P0, [R9+URZ], R4 ;  /* 0x00000004090075a7 */ /* 0x001064000800017f */
[----:B-1----:R-:W-:Y:S05]  /*11170*/  @!P0 NANOSLEEP.SYNCS 0x989680 ;  /* 0x009896800000895d */ /* 0x002fea0003900000 */
[----:B------:R-:W1:Y:S02]  /*11180*/  @!P0 SYNCS.PHASECHK.TRANS64 P0, [R9+URZ], R4 ;  /* 0x00000004090085a7 */ /* 0x000e64000800007f */
[----:B-1----:R-:W-:Y:S05]  /*11190*/  @!P0 BRA `(.L_x_330) ;  /* 0xfffffffc00f08947 */ /* 0x002fea000383ffff */
[----:B------:R-:W-:Y:S05]  /*111a0*/  BRA `(.L_x_355) ;  /* 0xfffffff400f47947 */ /* 0x000fea000383ffff */
.L_x_331:
[----:B-1----:R1:W2:Y:S02]  /*111b0*/  SYNCS.PHASECHK.TRANS64.TRYWAIT P0, [R6+URZ], R5 ;  /* 0x00000005060075a7 */ /* 0x0022a4000800017f */
[----:B--2---:R-:W-:Y:S05]  /*111c0*/  @!P0 NANOSLEEP.SYNCS 0x989680 ;  /* 0x009896800000895d */ /* 0x004fea0003900000 */
[----:B------:R-:W2:Y:S02]  /*111d0*/  @!P0 SYNCS.PHASECHK.TRANS64 P0, [R6+URZ], R5 ;  /* 0x00000005060085a7 */ /* 0x000ea4000800007f */
[----:B--2---:R-:W-:Y:S05]  /*111e0*/  @!P0 BRA `(.L_x_331) ;  /* 0xfffffffc00f08947 */ /* 0x004fea000383ffff */
[----:B------:R-:W-:Y:S05]  /*111f0*/  BRA `(.L_x_356) ;  /* 0xfffffff400fc7947 */ /* 0x000fea000383ffff */
.L_x_357:
[----:B------:R-:W-:-:S00]  /*11200*/  BRA `(.L_x_357) ;  /* 0xfffffffc00fc7947 */ /* 0x000fc0000383ffff */
[----:B------:R-:W-:-:S00]  /*11210*/  NOP ;  /* 0x0000000000007918 */ /* 0x000fc00000000000 */
        /* <DEDUP_REMOVED lines=14> */
.L_x_358:


//--------------------- .nv.shared._ZN7cutlass13device_kernelINS_4gemm6kernel13GemmUniversalIN4cute5tupleIJiiiiEEENS1_10collective13CollectiveMmaINS1_37MainloopSm90TmaGmmaWarpSpecializedFP8ILi18ENS5_IJNS4_1CILi1EEESB_SB_EEENS1_35KernelTmaWarpSpecializedCooperativeEEENS5_IJNSA_ILi256EEENSA_ILi128EEENSA_ILi32EEEEEENS_12float_e4m3_tENS5_IJlSB_lEEESJ_SK_NS4_8TiledMMAINS4_8MMA_AtomIJNS4_4SM904GMMA31MMA_64x128x32_F32E4M3E4M3_SS_TNILNSO_7ScaleInE1ELSQ_1EEEEEENS4_6LayoutINS5_IJNSA_ILi2EEESB_SB_EEENS5_IJSB_NSA_ILi0EEESW_EEEEENS5_IJNS4_10UnderscoreESZ_SZ_EEEEENS4_13SM90_TMA_LOADENS4_14ComposedLayoutINS4_7SwizzleILi1ELi4ELi3EEENS4_18smem_ptr_flag_bitsILi8EEENST_INS5_IJNSA_ILi8EEESH_EEENS5_IJSH_SB_EEEEEEEvNS4_8identityES12_S1C_vS1D_EENS_8epilogue10collective6detail29Sm90TmaWarpSpecializedAdapterINS1G_15DefaultEpilogueISJ_SK_SK_NS1F_6thread17LinearCombinationISJ_Li1EffLNS1K_9ScaleType4KindE0ELNS_15FloatRoundStyleE2ESJ_EENS1_15EpilogueDefaultEEEEEvvEEEEvNT_6ParamsE --------------------------
	.section	.nv.shared._ZN7cutlass13device_kernelINS_4gemm6kernel13GemmUniversalIN4cute5tupleIJiiiiEEENS1_10collective13CollectiveMmaINS1_37MainloopSm90TmaGmmaWarpSpecializedFP8ILi18ENS5_IJNS4_1CILi1EEESB_SB_EEENS1_35KernelTmaWarpSpecializedCooperativeEEENS5_IJNSA_ILi256EEENSA_ILi128EEENSA_ILi32EEEEEENS_12float_e4m3_tENS5_IJlSB_lEEESJ_SK_NS4_8TiledMMAINS4_8MMA_AtomIJNS4_4SM904GMMA31MMA_64x128x32_F32E4M3E4M3_SS_TNILNSO_7ScaleInE1ELSQ_1EEEEEENS4_6LayoutINS5_IJNSA_ILi2EEESB_SB_EEENS5_IJSB_NSA_ILi0EEESW_EEEEENS5_IJNS4_10UnderscoreESZ_SZ_EEEEENS4_13SM90_TMA_LOADENS4_14ComposedLayoutINS4_7SwizzleILi1ELi4ELi3EEENS4_18smem_ptr_flag_bitsILi8EEENST_INS5_IJNSA_ILi8EEESH_EEENS5_IJSH_SB_EEEEEEEvNS4_8identityES12_S1C_vS1D_EENS_8epilogue10collective6detail29Sm90TmaWarpSpecializedAdapterINS1G_15DefaultEpilogueISJ_SK_SK_NS1F_6thread17LinearCombinationISJ_Li1EffLNS1K_9ScaleType4KindE0ELNS_15FloatRoundStyleE2ESJ_EENS1_15EpilogueDefaultEEEEEvvEEEEvNT_6ParamsE,"aw",@nobits
	.sectionflags	@""
	.align	16
	.zero		1024


//--------------------- .nv.shared.reserved.0     --------------------------
	.section	.nv.shared.reserved.0,"aw",@nobits
	.weak		__nv_reservedSMEM_offset_0_alias
	.size		__nv_reservedSMEM_offset_0_alias, 0, 0
	.other		__nv_reservedSMEM_offset_0_alias,@"STO_CUDA_RESERVED_SHARED STV_DEFAULT"
__nv_reservedSMEM_offset_0_alias:
	.zero		0


//--------------------- .nv.global                --------------------------
	.section	.nv.global,"aw",@nobits
.nv.global:
	.type		_ZN40_INTERNAL_8e1a5020_4_k_cu_7bea4cff_179774cute1_E,@object
	.size		_ZN40_INTERNAL_8e1a5020_4_k_cu_7bea4cff_179774cute1_E,(_ZN40_INTERNAL_8e1a5020_4_k_cu_7bea4cff_179774cuda3std3__45__cpo6cbeginE - _ZN40_INTERNAL_8e1a5020_4_k_cu_7bea4cff_179774cute1_E)
_ZN40_INTERNAL_8e1a5020_4_k_cu_7bea4cff_179774cute1_E:
	.zero		1
	.type		_ZN40_INTERNAL_8e1a5020_4_k_cu_7bea4cff_179774cuda3std3__45__cpo6cbeginE,@object
	.size		_ZN40_INTERNAL_8e1a5020_4_k_cu_7bea4cff_179774cuda3std3__45__cpo6cbeginE,(_ZN40_INTERNAL_8e1a5020_4_k_cu_7bea4cff_179774cuda3std3__48in_placeE - _ZN40_INTERNAL_8e1a5020_4_k_cu_7bea4cff_179774cuda3std3__45__cpo6cbeginE)
_ZN40_INTERNAL_8e1a5020_4_k_cu_7bea4cff_179774cuda3std3__45__cpo6cbeginE:
	.zero		1
	.type		_ZN40_INTERNAL_8e1a5020_4_k_cu_7bea4cff_179774cuda3std3__48in_placeE,@object
	.size		_ZN40_INTERNAL_8e1a5020_4_k_cu_7bea4cff_179774cuda3std3__48in_placeE,(_ZN40_INTERNAL_8e1a5020_4_k_cu_7bea4cff_179774cuda3std6ranges3__45__cpo9iter_moveE - _ZN40_INTERNAL_8e1a5020_4_k_cu_7bea4cff_179774cuda3std3__48in_placeE)
_ZN40_INTERNAL_8e1a5020_4_k_cu_7bea4cff_179774cuda3std3__48in_placeE:
	.zero		1
	.type		_ZN40_INTERNAL_8e1a5020_4_k_cu_7bea4cff_179774cuda3std6ranges3__45__cpo9iter_moveE,@object
	.size		_ZN40_INTERNAL_8e1a5020_4_k_cu_7bea4cff_179774cuda3std6ranges3__45__cpo9iter_moveE,(_ZN40_INTERNAL_8e1a5020_4_k_cu_7bea4cff_179774cuda3std3__45__cpo5beginE - _ZN40_INTERNAL_8e1a5020_4_k_cu_7bea4cff_179774cuda3std6ranges3__45__cpo9iter_moveE)
_ZN40_INTERNAL_8e1a5020_4_k_cu_7bea4cff_179774cuda3std6ranges3__45__cpo9iter_moveE:
	.zero		1
	.type		_ZN40_INTERNAL_8e1a5020_4_k_cu_7bea4cff_179774cuda3std3__45__cpo5beginE,@object
	.size		_ZN40_INTERNAL_8e1a5020_4_k_cu_7bea4cff_179774cuda3std3__45__cpo5beginE,(_ZN40_INTERNAL_8e1a5020_4_k_cu_7bea4cff_179774cuda3std3__442_GLOBAL__N__8e1a5020_4_k_cu_7bea4cff_179776ignoreE - _ZN40_INTERNAL_8e1a5020_4_k_cu_7bea4cff_179774cuda3std3__45__cpo5beginE)
_ZN40_INTERNAL_8e1a5020_4_k_cu_7bea4cff_179774cuda3std3__45__cpo5beginE:
	.zero		1
	.type		_ZN40_INTERNAL_8e1a5020_4_k_cu_7bea4cff_179774cuda3std3__442_GLOBAL__N__8e1a5020_4_k_cu_7bea4cff_179776ignoreE,@object
	.size		_ZN40_INTERNAL_8e1a5020_4_k_cu_7bea4cff_179774cuda3std3__442_GLOBAL__N__8e1a5020_4_k_cu_7bea4cff_179776ignoreE,(_ZN40_INTERNAL_8e1a5020_4_k_cu_7bea4cff_179774cute7productE - _ZN40_INTERNAL_8e1a5020_4_k_cu_7bea4cff_179774cuda3std3__442_GLOBAL__N__8e1a5020_4_k_cu_7bea4cff_179776ignoreE)
_ZN40_INTERNAL_8e1a5020_4_k_cu_7bea4cff_179774cuda3std3__442_GLOBAL__N__8e1a5020_4_k_cu_7bea4cff_179776ignoreE:
	.zero		1
	.type		_ZN40_INTERNAL_8e1a5020_4_k_cu_7bea4cff_179774cute7productE,@object
	.size		_ZN40_INTERNAL_8e1a5020_4_k_cu_7bea4cff_179774cute7productE,(_ZN40_INTERNAL_8e1a5020_4_k_cu_7bea4cff_179774cuda3std3__45__cpo3endE - _ZN40_INTERNAL_8e1a5020_4_k_cu_7bea4cff_179774cute7productE)
_ZN40_INTERNAL_8e1a5020_4_k_cu_7bea4cff_179774cute7productE:
	.zero		1
	.type		_ZN40_INTERNAL_8e1a5020_4_k_cu_7bea4cff_179774cuda3std3__45__cpo3endE,@object
	.size		_ZN40_INTERNAL_8e1a5020_4_k_cu_7bea4cff_179774cuda3std3__45__cpo3endE,(_ZN40_INTERNAL_8e1a5020_4_k_cu_7bea4cff_179774cuda3std3__419piecewise_constructE - _ZN40_INTERNAL_8e1a5020_4_k_cu_7bea4cff_179774cuda3std3__45__cpo3endE)
_ZN40_INTERNAL_8e1a5020_4_k_cu_7bea4cff_179774cuda3std3__45__cpo3endE:
	.zero		1
	.type		_ZN40_INTERNAL_8e1a5020_4_k_cu_7bea4cff_179774cuda3std3__419piecewise_constructE,@object
	.size		_ZN40_INTERNAL_8e1a5020_4_k_cu_7bea4cff_179774cuda3std3__419piecewise_constructE,(_ZN40_INTERNAL_8e1a5020_4_k_cu_7bea4cff_179774cuda3std3__45__cpo4cendE - _ZN40_INTERNAL_8e1a5020_4_k_cu_7bea4cff_179774cuda3std3__419piecewise_constructE)
_ZN40_INTERNAL_8e1a5020_4_k_cu_7bea4cff_179774cuda3std3__419piecewise_constructE:
	.zero		1
	.type		_ZN40_INTERNAL_8e1a5020_4_k_cu_7bea4cff_179774cuda3std3__45__cpo4cendE,@object
	.size		_ZN40_INTERNAL_8e1a5020_4_k_cu_7bea4cff_179774cuda3std3__45__cpo4cendE,(_ZN40_INTERNAL_8e1a5020_4_k_cu_7bea4cff_179774cuda3std6ranges3__45__cpo4swapE - _ZN40_INTERNAL_8e1a5020_4_k_cu_7bea4cff_179774cuda3std3__45__cpo4cendE)
_ZN40_INTERNAL_8e1a5020_4_k_cu_7bea4cff_179774cuda3std3__45__cpo4cendE:
	.zero		1
	.type		_ZN40_INTERNAL_8e1a5020_4_k_cu_7bea4cff_179774cuda3std6ranges3__45__cpo4swapE,@object
	.size		_ZN40_INTERNAL_8e1a5020_4_k_cu_7bea4cff_179774cuda3std6ranges3__45__cpo4swapE,(.L_7 - _ZN40_INTERNAL_8e1a5020_4_k_cu_7bea4cff_179774cuda3std6ranges3__45__cpo4swapE)
_ZN40_INTERNAL_8e1a5020_4_k_cu_7bea4cff_179774cuda3std6ranges3__45__cpo4swapE:
	.zero		1
.L_7:


//--------------------- .nv.constant0._ZN7cutlass13device_kernelINS_4gemm6kernel13GemmUniversalIN4cute5tupleIJiiiiEEENS1_10collective13CollectiveMmaINS1_37MainloopSm90TmaGmmaWarpSpecializedFP8ILi18ENS5_IJNS4_1CILi1EEESB_SB_EEENS1_35KernelTmaWarpSpecializedCooperativeEEENS5_IJNSA_ILi256EEENSA_ILi128EEENSA_ILi32EEEEEENS_12float_e4m3_tENS5_IJlSB_lEEESJ_SK_NS4_8TiledMMAINS4_8MMA_AtomIJNS4_4SM904GMMA31MMA_64x128x32_F32E4M3E4M3_SS_TNILNSO_7ScaleInE1ELSQ_1EEEEEENS4_6LayoutINS5_IJNSA_ILi2EEESB_SB_EEENS5_IJSB_NSA_ILi0EEESW_EEEEENS5_IJNS4_10UnderscoreESZ_SZ_EEEEENS4_13SM90_TMA_LOADENS4_14ComposedLayoutINS4_7SwizzleILi1ELi4ELi3EEENS4_18smem_ptr_flag_bitsILi8EEENST_INS5_IJNSA_ILi8EEESH_EEENS5_IJSH_SB_EEEEEEEvNS4_8identityES12_S1C_vS1D_EENS_8epilogue10collective6detail29Sm90TmaWarpSpecializedAdapterINS1G_15DefaultEpilogueISJ_SK_SK_NS1F_6thread17LinearCombinationISJ_Li1EffLNS1K_9ScaleType4KindE0ELNS_15FloatRoundStyleE2ESJ_EENS1_15EpilogueDefaultEEEEEvvEEEEvNT_6ParamsE --------------------------
	.section	.nv.constant0._ZN7cutlass13device_kernelINS_4gemm6kernel13GemmUniversalIN4cute5tupleIJiiiiEEENS1_10collective13CollectiveMmaINS1_37MainloopSm90TmaGmmaWarpSpecializedFP8ILi18ENS5_IJNS4_1CILi1EEESB_SB_EEENS1_35KernelTmaWarpSpecializedCooperativeEEENS5_IJNSA_ILi256EEENSA_ILi128EEENSA_ILi32EEEEEENS_12float_e4m3_tENS5_IJlSB_lEEESJ_SK_NS4_8TiledMMAINS4_8MMA_AtomIJNS4_4SM904GMMA31MMA_64x128x32_F32E4M3E4M3_SS_TNILNSO_7ScaleInE1ELSQ_1EEEEEENS4_6LayoutINS5_IJNSA_ILi2EEESB_SB_EEENS5_IJSB_NSA_ILi0EEESW_EEEEENS5_IJNS4_10UnderscoreESZ_SZ_EEEEENS4_13SM90_TMA_LOADENS4_14ComposedLayoutINS4_7SwizzleILi1ELi4ELi3EEENS4_18smem_ptr_flag_bitsILi8EEENST_INS5_IJNSA_ILi8EEESH_EEENS5_IJSH_SB_EEEEEEEvNS4_8identityES12_S1C_vS1D_EENS_8epilogue10collective6detail29Sm90TmaWarpSpecializedAdapterINS1G_15DefaultEpilogueISJ_SK_SK_NS1F_6thread17LinearCombinationISJ_Li1EffLNS1K_9ScaleType4KindE0ELNS_15FloatRoundStyleE2ESJ_EENS1_15EpilogueDefaultEEEEEvvEEEEvNT_6ParamsE,"a",@progbits
	.sectionflags	@""
	.align	4
.nv.constant0._ZN7cutlass13device_kernelINS_4gemm6kernel13GemmUniversalIN4cute5tupleIJiiiiEEENS1_10collective13CollectiveMmaINS1_37MainloopSm90TmaGmmaWarpSpecializedFP8ILi18ENS5_IJNS4_1CILi1EEESB_SB_EEENS1_35KernelTmaWarpSpecializedCooperativeEEENS5_IJNSA_ILi256EEENSA_ILi128EEENSA_ILi32EEEEEENS_12float_e4m3_tENS5_IJlSB_lEEESJ_SK_NS4_8TiledMMAINS4_8MMA_AtomIJNS4_4SM904GMMA31MMA_64x128x32_F32E4M3E4M3_SS_TNILNSO_7ScaleInE1ELSQ_1EEEEEENS4_6LayoutINS5_IJNSA_ILi2EEESB_SB_EEENS5_IJSB_NSA_ILi0EEESW_EEEEENS5_IJNS4_10UnderscoreESZ_SZ_EEEEENS4_13SM90_TMA_LOADENS4_14ComposedLayoutINS4_7SwizzleILi1ELi4ELi3EEENS4_18smem_ptr_flag_bitsILi8EEENST_INS5_IJNSA_ILi8EEESH_EEENS5_IJSH_SB_EEEEEEEvNS4_8identityES12_S1C_vS1D_EENS_8epilogue10collective6detail29Sm90TmaWarpSpecializedAdapterINS1G_15DefaultEpilogueISJ_SK_SK_NS1F_6thread17LinearCombinationISJ_Li1EffLNS1K_9ScaleType4KindE0ELNS_15FloatRoundStyleE2ESJ_EENS1_15EpilogueDefaultEEEEEvvEEEEvNT_6ParamsE:
	.zero		1664


//--------------------- SYMBOLS --------------------------

	.type		.nv.reservedSmem.offset0,@object
	.size		.nv.reservedSmem.offset0,0x4
